//
// Generated by NVIDIA NVVM Compiler
//
// Compiler Build ID: CL-36424714
// Cuda compilation tools, release 13.0, V13.0.88
// Based on NVVM 20.0.0
//

.version 9.0
.target sm_100
.address_size 64

	// .globl	_Z11Recon_BP_2DffffffffPiif
.func  (.param .b64 func_retval0) __internal_accurate_pow
(
	.param .b64 __internal_accurate_pow_param_0
)
;
.global .align 4 .b8 precalc_xorwow_matrix[102400];
.global .align 4 .b8 precalc_xorwow_offset_matrix[102400];
.global .align 4 .b8 mrg32k3aM1[2304];
.global .align 4 .b8 mrg32k3aM2[2304];
.global .align 4 .b8 mrg32k3aM1SubSeq[2016];
.global .align 4 .b8 mrg32k3aM2SubSeq[2016];
.global .align 4 .b8 mrg32k3aM1Seq[2304];
.global .align 4 .b8 mrg32k3aM2Seq[2304];
.const .align 8 .b8 __cr_lgamma_table[72];
.global .align 4 .b8 __cudart_i2opi_f[24] = {65, 144, 67, 60, 153, 149, 98, 219, 192, 221, 52, 245, 209, 87, 39, 252, 41, 21, 68, 78, 110, 131, 249, 162};

.visible .entry _Z11Recon_BP_2DffffffffPiif(
	.param .f32 _Z11Recon_BP_2DffffffffPiif_param_0,
	.param .f32 _Z11Recon_BP_2DffffffffPiif_param_1,
	.param .f32 _Z11Recon_BP_2DffffffffPiif_param_2,
	.param .f32 _Z11Recon_BP_2DffffffffPiif_param_3,
	.param .f32 _Z11Recon_BP_2DffffffffPiif_param_4,
	.param .f32 _Z11Recon_BP_2DffffffffPiif_param_5,
	.param .f32 _Z11Recon_BP_2DffffffffPiif_param_6,
	.param .f32 _Z11Recon_BP_2DffffffffPiif_param_7,
	.param .u64 .ptr .align 1 _Z11Recon_BP_2DffffffffPiif_param_8,
	.param .u32 _Z11Recon_BP_2DffffffffPiif_param_9,
	.param .f32 _Z11Recon_BP_2DffffffffPiif_param_10
)
{
	.local .align 4 .b8 	__local_depot0[28];
	.reg .b64 	%SP;
	.reg .b64 	%SPL;
	.reg .pred 	%p<99>;
	.reg .b32 	%r<185>;
	.reg .b32 	%f<83>;
	.reg .b64 	%rd<43>;
	.reg .b64 	%fd<126>;

	mov.u64 	%SPL, __local_depot0;
	ld.param.f32 	%f22, [_Z11Recon_BP_2DffffffffPiif_param_0];
	ld.param.f32 	%f23, [_Z11Recon_BP_2DffffffffPiif_param_1];
	ld.param.f32 	%f24, [_Z11Recon_BP_2DffffffffPiif_param_2];
	ld.param.f32 	%f25, [_Z11Recon_BP_2DffffffffPiif_param_3];
	ld.param.f32 	%f26, [_Z11Recon_BP_2DffffffffPiif_param_4];
	ld.param.f32 	%f27, [_Z11Recon_BP_2DffffffffPiif_param_5];
	ld.param.f32 	%f28, [_Z11Recon_BP_2DffffffffPiif_param_6];
	ld.param.f32 	%f29, [_Z11Recon_BP_2DffffffffPiif_param_7];
	ld.param.u64 	%rd16, [_Z11Recon_BP_2DffffffffPiif_param_8];
	ld.param.u32 	%r39, [_Z11Recon_BP_2DffffffffPiif_param_9];
	ld.param.f32 	%f30, [_Z11Recon_BP_2DffffffffPiif_param_10];
	add.u64 	%rd1, %SPL, 0;
	mov.u32 	%r1, %tid.x;
	mov.u32 	%r2, %ctaid.x;
	add.s32 	%r40, %r2, -64;
	cvt.rn.f64.s32 	%fd51, %r40;
	add.f64 	%fd52, %fd51, 0d3FE0000000000000;
	mul.f64 	%fd53, %fd52, 0d3F9921FB60000000;
	cvt.rn.f32.f64 	%f1, %fd53;
	add.s32 	%r41, %r1, -64;
	cvt.rn.f64.s32 	%fd54, %r41;
	add.f64 	%fd55, %fd54, 0d3FE0000000000000;
	mul.f64 	%fd56, %fd55, 0d3F9921FB60000000;
	cvt.rn.f32.f64 	%f2, %fd56;
	mul.f32 	%f31, %f1, 0f3F22F983;
	cvt.rni.s32.f32 	%r180, %f31;
	cvt.rn.f32.s32 	%f32, %r180;
	fma.rn.f32 	%f33, %f32, 0fBFC90FDA, %f1;
	fma.rn.f32 	%f34, %f32, 0fB3A22168, %f33;
	fma.rn.f32 	%f81, %f32, 0fA7C234C5, %f34;
	abs.f32 	%f4, %f1;
	setp.ltu.f32 	%p1, %f4, 0f47CE4780;
	@%p1 bra 	$L__BB0_8;
	setp.neu.f32 	%p2, %f4, 0f7F800000;
	@%p2 bra 	$L__BB0_3;
	mov.f32 	%f37, 0f00000000;
	mul.rn.f32 	%f81, %f1, %f37;
	mov.b32 	%r180, 0;
	bra.uni 	$L__BB0_8;
$L__BB0_3:
	mov.b32 	%r4, %f1;
	shl.b32 	%r43, %r4, 8;
	or.b32  	%r5, %r43, -2147483648;
	mov.b64 	%rd39, 0;
	mov.b32 	%r177, 0;
	mov.u64 	%rd37, __cudart_i2opi_f;
	mov.u64 	%rd38, %rd1;
$L__BB0_4:
	.pragma "nounroll";
	ld.global.nc.u32 	%r44, [%rd37];
	mad.wide.u32 	%rd20, %r44, %r5, %rd39;
	shr.u64 	%rd39, %rd20, 32;
	st.local.u32 	[%rd38], %rd20;
	add.s32 	%r177, %r177, 1;
	add.s64 	%rd38, %rd38, 4;
	add.s64 	%rd37, %rd37, 4;
	setp.ne.s32 	%p3, %r177, 6;
	@%p3 bra 	$L__BB0_4;
	shr.u32 	%r45, %r4, 23;
	st.local.u32 	[%rd1+24], %rd39;
	and.b32  	%r8, %r45, 31;
	and.b32  	%r46, %r45, 224;
	add.s32 	%r47, %r46, -128;
	shr.u32 	%r48, %r47, 5;
	mul.wide.u32 	%rd21, %r48, 4;
	sub.s64 	%rd8, %rd1, %rd21;
	ld.local.u32 	%r178, [%rd8+24];
	ld.local.u32 	%r179, [%rd8+20];
	setp.eq.s32 	%p4, %r8, 0;
	@%p4 bra 	$L__BB0_7;
	shf.l.wrap.b32 	%r178, %r179, %r178, %r8;
	ld.local.u32 	%r49, [%rd8+16];
	shf.l.wrap.b32 	%r179, %r49, %r179, %r8;
$L__BB0_7:
	shr.u32 	%r50, %r178, 30;
	shf.l.wrap.b32 	%r51, %r179, %r178, 2;
	shl.b32 	%r52, %r179, 2;
	shr.u32 	%r53, %r51, 31;
	add.s32 	%r54, %r53, %r50;
	neg.s32 	%r55, %r54;
	setp.lt.s32 	%p5, %r4, 0;
	selp.b32 	%r180, %r55, %r54, %p5;
	xor.b32  	%r56, %r51, %r4;
	shr.s32 	%r57, %r51, 31;
	xor.b32  	%r58, %r57, %r51;
	xor.b32  	%r59, %r57, %r52;
	cvt.u64.u32 	%rd22, %r58;
	shl.b64 	%rd23, %rd22, 32;
	cvt.u64.u32 	%rd24, %r59;
	or.b64  	%rd25, %rd23, %rd24;
	cvt.rn.f64.s64 	%fd57, %rd25;
	mul.f64 	%fd58, %fd57, 0d3BF921FB54442D19;
	cvt.rn.f32.f64 	%f35, %fd58;
	neg.f32 	%f36, %f35;
	setp.lt.s32 	%p6, %r56, 0;
	selp.f32 	%f81, %f36, %f35, %p6;
$L__BB0_8:
	mul.f32 	%f38, %f81, %f81;
	fma.rn.f32 	%f39, %f38, 0f3C190000, 0f3B560000;
	fma.rn.f32 	%f40, %f39, %f38, 0f3CC70000;
	fma.rn.f32 	%f41, %f40, %f38, 0f3D5B0000;
	fma.rn.f32 	%f42, %f41, %f38, 0f3E089438;
	fma.rn.f32 	%f43, %f42, %f38, 0f3EAAAA88;
	mul.rn.f32 	%f44, %f38, %f81;
	fma.rn.f32 	%f45, %f43, %f44, %f81;
	abs.f32 	%f46, %f81;
	setp.eq.f32 	%p7, %f46, 0f3A00B43C;
	selp.f32 	%f47, %f81, %f45, %p7;
	and.b32  	%r61, %r180, 1;
	setp.eq.b32 	%p8, %r61, 1;
	neg.f32 	%f48, %f47;
	rcp.approx.ftz.f32 	%f49, %f48;
	selp.f32 	%f8, %f49, %f47, %p8;
	mul.f32 	%f50, %f2, 0f3F22F983;
	cvt.rni.s32.f32 	%r184, %f50;
	cvt.rn.f32.s32 	%f51, %r184;
	fma.rn.f32 	%f52, %f51, 0fBFC90FDA, %f2;
	fma.rn.f32 	%f53, %f51, 0fB3A22168, %f52;
	fma.rn.f32 	%f82, %f51, 0fA7C234C5, %f53;
	abs.f32 	%f10, %f2;
	setp.ltu.f32 	%p9, %f10, 0f47CE4780;
	@%p9 bra 	$L__BB0_16;
	setp.neu.f32 	%p10, %f10, 0f7F800000;
	@%p10 bra 	$L__BB0_11;
	mov.f32 	%f56, 0f00000000;
	mul.rn.f32 	%f82, %f2, %f56;
	mov.b32 	%r184, 0;
	bra.uni 	$L__BB0_16;
$L__BB0_11:
	mov.b32 	%r18, %f2;
	shl.b32 	%r63, %r18, 8;
	or.b32  	%r19, %r63, -2147483648;
	mov.b64 	%rd42, 0;
	mov.b32 	%r181, 0;
	mov.u64 	%rd40, __cudart_i2opi_f;
	mov.u64 	%rd41, %rd1;
$L__BB0_12:
	.pragma "nounroll";
	ld.global.nc.u32 	%r64, [%rd40];
	mad.wide.u32 	%rd28, %r64, %r19, %rd42;
	shr.u64 	%rd42, %rd28, 32;
	st.local.u32 	[%rd41], %rd28;
	add.s32 	%r181, %r181, 1;
	add.s64 	%rd41, %rd41, 4;
	add.s64 	%rd40, %rd40, 4;
	setp.ne.s32 	%p11, %r181, 6;
	@%p11 bra 	$L__BB0_12;
	shr.u32 	%r65, %r18, 23;
	st.local.u32 	[%rd1+24], %rd42;
	and.b32  	%r22, %r65, 31;
	and.b32  	%r66, %r65, 224;
	add.s32 	%r67, %r66, -128;
	shr.u32 	%r68, %r67, 5;
	mul.wide.u32 	%rd29, %r68, 4;
	sub.s64 	%rd15, %rd1, %rd29;
	ld.local.u32 	%r182, [%rd15+24];
	ld.local.u32 	%r183, [%rd15+20];
	setp.eq.s32 	%p12, %r22, 0;
	@%p12 bra 	$L__BB0_15;
	shf.l.wrap.b32 	%r182, %r183, %r182, %r22;
	ld.local.u32 	%r69, [%rd15+16];
	shf.l.wrap.b32 	%r183, %r69, %r183, %r22;
$L__BB0_15:
	shr.u32 	%r70, %r182, 30;
	shf.l.wrap.b32 	%r71, %r183, %r182, 2;
	shl.b32 	%r72, %r183, 2;
	shr.u32 	%r73, %r71, 31;
	add.s32 	%r74, %r73, %r70;
	neg.s32 	%r75, %r74;
	setp.lt.s32 	%p13, %r18, 0;
	selp.b32 	%r184, %r75, %r74, %p13;
	xor.b32  	%r76, %r71, %r18;
	shr.s32 	%r77, %r71, 31;
	xor.b32  	%r78, %r77, %r71;
	xor.b32  	%r79, %r77, %r72;
	cvt.u64.u32 	%rd30, %r78;
	shl.b64 	%rd31, %rd30, 32;
	cvt.u64.u32 	%rd32, %r79;
	or.b64  	%rd33, %rd31, %rd32;
	cvt.rn.f64.s64 	%fd59, %rd33;
	mul.f64 	%fd60, %fd59, 0d3BF921FB54442D19;
	cvt.rn.f32.f64 	%f54, %fd60;
	neg.f32 	%f55, %f54;
	setp.lt.s32 	%p14, %r76, 0;
	selp.f32 	%f82, %f55, %f54, %p14;
$L__BB0_16:
	mul.f32 	%f57, %f82, %f82;
	fma.rn.f32 	%f58, %f57, 0f3C190000, 0f3B560000;
	fma.rn.f32 	%f59, %f58, %f57, 0f3CC70000;
	fma.rn.f32 	%f60, %f59, %f57, 0f3D5B0000;
	fma.rn.f32 	%f61, %f60, %f57, 0f3E089438;
	fma.rn.f32 	%f62, %f61, %f57, 0f3EAAAA88;
	mul.rn.f32 	%f63, %f57, %f82;
	fma.rn.f32 	%f64, %f62, %f63, %f82;
	abs.f32 	%f65, %f82;
	setp.eq.f32 	%p15, %f65, 0f3A00B43C;
	selp.f32 	%f66, %f82, %f64, %p15;
	and.b32  	%r81, %r184, 1;
	setp.eq.b32 	%p16, %r81, 1;
	neg.f32 	%f67, %f66;
	rcp.approx.ftz.f32 	%f68, %f67;
	selp.f32 	%f14, %f68, %f66, %p16;
	mov.u32 	%r82, %ntid.x;
	mad.lo.s32 	%r83, %r2, %r82, %r1;
	setp.ge.s32 	%p17, %r83, %r39;
	setp.eq.f32 	%p18, %f28, 0f00000000;
	or.pred  	%p19, %p18, %p17;
	@%p19 bra 	$L__BB0_61;
	mul.f32 	%f69, %f30, %f8;
	sub.f32 	%f15, %f69, %f22;
	cvt.f64.f32 	%fd1, %f15;
	{
	.reg .b32 %temp; 
	mov.b64 	{%temp, %r31}, %fd1;
	}
	mov.f64 	%fd61, 0d4000000000000000;
	{
	.reg .b32 %temp; 
	mov.b64 	{%temp, %r84}, %fd61;
	}
	and.b32  	%r33, %r84, 2146435072;
	setp.eq.s32 	%p20, %r33, 1062207488;
	abs.f64 	%fd2, %fd1;
	{ // callseq 0, 0
	.param .b64 param0;
	st.param.f64 	[param0], %fd2;
	.param .b64 retval0;
	call.uni (retval0), 
	__internal_accurate_pow, 
	(
	param0
	);
	ld.param.f64 	%fd62, [retval0];
	} // callseq 0
	setp.lt.s32 	%p21, %r31, 0;
	neg.f64 	%fd64, %fd62;
	selp.f64 	%fd65, %fd64, %fd62, %p20;
	selp.f64 	%fd115, %fd65, %fd62, %p21;
	setp.neu.f32 	%p22, %f15, 0f00000000;
	@%p22 bra 	$L__BB0_19;
	selp.b32 	%r85, %r31, 0, %p20;
	setp.lt.s32 	%p24, %r84, 0;
	or.b32  	%r86, %r85, 2146435072;
	selp.b32 	%r87, %r86, %r85, %p24;
	mov.b32 	%r88, 0;
	mov.b64 	%fd115, {%r88, %r87};
$L__BB0_19:
	add.f64 	%fd66, %fd1, 0d4000000000000000;
	{
	.reg .b32 %temp; 
	mov.b64 	{%temp, %r89}, %fd66;
	}
	and.b32  	%r90, %r89, 2146435072;
	setp.ne.s32 	%p25, %r90, 2146435072;
	@%p25 bra 	$L__BB0_24;
	setp.num.f32 	%p26, %f15, %f15;
	@%p26 bra 	$L__BB0_22;
	mov.f64 	%fd67, 0d4000000000000000;
	add.rn.f64 	%fd115, %fd1, %fd67;
	bra.uni 	$L__BB0_24;
$L__BB0_22:
	setp.neu.f64 	%p27, %fd2, 0d7FF0000000000000;
	@%p27 bra 	$L__BB0_24;
	setp.lt.s32 	%p28, %r31, 0;
	setp.eq.s32 	%p29, %r33, 1062207488;
	setp.lt.s32 	%p30, %r84, 0;
	selp.b32 	%r92, 0, 2146435072, %p30;
	and.b32  	%r93, %r84, 2147483647;
	setp.ne.s32 	%p31, %r93, 1071644672;
	or.b32  	%r94, %r92, -2147483648;
	selp.b32 	%r95, %r94, %r92, %p31;
	selp.b32 	%r96, %r95, %r92, %p29;
	selp.b32 	%r97, %r96, %r92, %p28;
	mov.b32 	%r98, 0;
	mov.b64 	%fd115, {%r98, %r97};
$L__BB0_24:
	setp.eq.s32 	%p32, %r33, 1062207488;
	mul.f32 	%f70, %f30, %f14;
	sub.f32 	%f16, %f70, %f23;
	cvt.f64.f32 	%fd9, %f16;
	{
	.reg .b32 %temp; 
	mov.b64 	{%temp, %r34}, %fd9;
	}
	abs.f64 	%fd10, %fd9;
	{ // callseq 1, 0
	.param .b64 param0;
	st.param.f64 	[param0], %fd10;
	.param .b64 retval0;
	call.uni (retval0), 
	__internal_accurate_pow, 
	(
	param0
	);
	ld.param.f64 	%fd68, [retval0];
	} // callseq 1
	setp.lt.s32 	%p33, %r34, 0;
	neg.f64 	%fd70, %fd68;
	selp.f64 	%fd71, %fd70, %fd68, %p32;
	selp.f64 	%fd117, %fd71, %fd68, %p33;
	setp.neu.f32 	%p34, %f16, 0f00000000;
	@%p34 bra 	$L__BB0_26;
	selp.b32 	%r100, %r34, 0, %p32;
	setp.lt.s32 	%p36, %r84, 0;
	or.b32  	%r101, %r100, 2146435072;
	selp.b32 	%r102, %r101, %r100, %p36;
	mov.b32 	%r103, 0;
	mov.b64 	%fd117, {%r103, %r102};
$L__BB0_26:
	add.f64 	%fd72, %fd9, 0d4000000000000000;
	{
	.reg .b32 %temp; 
	mov.b64 	{%temp, %r104}, %fd72;
	}
	and.b32  	%r105, %r104, 2146435072;
	setp.ne.s32 	%p37, %r105, 2146435072;
	@%p37 bra 	$L__BB0_31;
	setp.num.f32 	%p38, %f16, %f16;
	@%p38 bra 	$L__BB0_29;
	mov.f64 	%fd73, 0d4000000000000000;
	add.rn.f64 	%fd117, %fd9, %fd73;
	bra.uni 	$L__BB0_31;
$L__BB0_29:
	setp.neu.f64 	%p39, %fd10, 0d7FF0000000000000;
	@%p39 bra 	$L__BB0_31;
	setp.lt.s32 	%p40, %r34, 0;
	setp.eq.s32 	%p41, %r33, 1062207488;
	setp.lt.s32 	%p42, %r84, 0;
	selp.b32 	%r107, 0, 2146435072, %p42;
	and.b32  	%r108, %r84, 2147483647;
	setp.ne.s32 	%p43, %r108, 1071644672;
	or.b32  	%r109, %r107, -2147483648;
	selp.b32 	%r110, %r109, %r107, %p43;
	selp.b32 	%r111, %r110, %r107, %p41;
	selp.b32 	%r112, %r111, %r107, %p40;
	mov.b32 	%r113, 0;
	mov.b64 	%fd117, {%r113, %r112};
$L__BB0_31:
	setp.eq.s32 	%p44, %r33, 1062207488;
	setp.eq.f32 	%p45, %f16, 0f3F800000;
	selp.f64 	%fd74, 0d3FF0000000000000, %fd117, %p45;
	setp.eq.f32 	%p46, %f15, 0f3F800000;
	selp.f64 	%fd75, 0d3FF0000000000000, %fd115, %p46;
	add.f64 	%fd17, %fd75, %fd74;
	sub.f32 	%f17, %f30, %f24;
	cvt.f64.f32 	%fd18, %f17;
	{
	.reg .b32 %temp; 
	mov.b64 	{%temp, %r35}, %fd18;
	}
	abs.f64 	%fd19, %fd18;
	{ // callseq 2, 0
	.param .b64 param0;
	st.param.f64 	[param0], %fd19;
	.param .b64 retval0;
	call.uni (retval0), 
	__internal_accurate_pow, 
	(
	param0
	);
	ld.param.f64 	%fd76, [retval0];
	} // callseq 2
	setp.lt.s32 	%p47, %r35, 0;
	neg.f64 	%fd78, %fd76;
	selp.f64 	%fd79, %fd78, %fd76, %p44;
	selp.f64 	%fd119, %fd79, %fd76, %p47;
	setp.neu.f32 	%p48, %f17, 0f00000000;
	@%p48 bra 	$L__BB0_33;
	selp.b32 	%r115, %r35, 0, %p44;
	setp.lt.s32 	%p50, %r84, 0;
	or.b32  	%r116, %r115, 2146435072;
	selp.b32 	%r117, %r116, %r115, %p50;
	mov.b32 	%r118, 0;
	mov.b64 	%fd119, {%r118, %r117};
$L__BB0_33:
	add.f64 	%fd80, %fd18, 0d4000000000000000;
	{
	.reg .b32 %temp; 
	mov.b64 	{%temp, %r119}, %fd80;
	}
	and.b32  	%r120, %r119, 2146435072;
	setp.ne.s32 	%p51, %r120, 2146435072;
	@%p51 bra 	$L__BB0_38;
	setp.num.f32 	%p52, %f17, %f17;
	@%p52 bra 	$L__BB0_36;
	mov.f64 	%fd81, 0d4000000000000000;
	add.rn.f64 	%fd119, %fd18, %fd81;
	bra.uni 	$L__BB0_38;
$L__BB0_36:
	setp.neu.f64 	%p53, %fd19, 0d7FF0000000000000;
	@%p53 bra 	$L__BB0_38;
	setp.lt.s32 	%p54, %r35, 0;
	setp.eq.s32 	%p55, %r33, 1062207488;
	setp.lt.s32 	%p56, %r84, 0;
	selp.b32 	%r122, 0, 2146435072, %p56;
	and.b32  	%r123, %r84, 2147483647;
	setp.ne.s32 	%p57, %r123, 1071644672;
	or.b32  	%r124, %r122, -2147483648;
	selp.b32 	%r125, %r124, %r122, %p57;
	selp.b32 	%r126, %r125, %r122, %p55;
	selp.b32 	%r127, %r126, %r122, %p54;
	mov.b32 	%r128, 0;
	mov.b64 	%fd119, {%r128, %r127};
$L__BB0_38:
	setp.eq.s32 	%p58, %r33, 1062207488;
	setp.eq.f32 	%p59, %f17, 0f3F800000;
	selp.f64 	%fd82, 0d3FF0000000000000, %fd119, %p59;
	add.f64 	%fd83, %fd17, %fd82;
	sqrt.rn.f64 	%fd84, %fd83;
	cvt.rn.f32.f64 	%f18, %fd84;
	sub.f32 	%f19, %f22, %f25;
	cvt.f64.f32 	%fd26, %f19;
	{
	.reg .b32 %temp; 
	mov.b64 	{%temp, %r36}, %fd26;
	}
	abs.f64 	%fd27, %fd26;
	{ // callseq 3, 0
	.param .b64 param0;
	st.param.f64 	[param0], %fd27;
	.param .b64 retval0;
	call.uni (retval0), 
	__internal_accurate_pow, 
	(
	param0
	);
	ld.param.f64 	%fd85, [retval0];
	} // callseq 3
	setp.lt.s32 	%p60, %r36, 0;
	neg.f64 	%fd87, %fd85;
	selp.f64 	%fd88, %fd87, %fd85, %p58;
	selp.f64 	%fd121, %fd88, %fd85, %p60;
	setp.neu.f32 	%p61, %f19, 0f00000000;
	@%p61 bra 	$L__BB0_40;
	selp.b32 	%r130, %r36, 0, %p58;
	setp.lt.s32 	%p63, %r84, 0;
	or.b32  	%r131, %r130, 2146435072;
	selp.b32 	%r132, %r131, %r130, %p63;
	mov.b32 	%r133, 0;
	mov.b64 	%fd121, {%r133, %r132};
$L__BB0_40:
	add.f64 	%fd89, %fd26, 0d4000000000000000;
	{
	.reg .b32 %temp; 
	mov.b64 	{%temp, %r134}, %fd89;
	}
	and.b32  	%r135, %r134, 2146435072;
	setp.ne.s32 	%p64, %r135, 2146435072;
	@%p64 bra 	$L__BB0_45;
	setp.num.f32 	%p65, %f19, %f19;
	@%p65 bra 	$L__BB0_43;
	mov.f64 	%fd90, 0d4000000000000000;
	add.rn.f64 	%fd121, %fd26, %fd90;
	bra.uni 	$L__BB0_45;
$L__BB0_43:
	setp.neu.f64 	%p66, %fd27, 0d7FF0000000000000;
	@%p66 bra 	$L__BB0_45;
	setp.lt.s32 	%p67, %r36, 0;
	setp.eq.s32 	%p68, %r33, 1062207488;
	setp.lt.s32 	%p69, %r84, 0;
	selp.b32 	%r137, 0, 2146435072, %p69;
	and.b32  	%r138, %r84, 2147483647;
	setp.ne.s32 	%p70, %r138, 1071644672;
	or.b32  	%r139, %r137, -2147483648;
	selp.b32 	%r140, %r139, %r137, %p70;
	selp.b32 	%r141, %r140, %r137, %p68;
	selp.b32 	%r142, %r141, %r137, %p67;
	mov.b32 	%r143, 0;
	mov.b64 	%fd121, {%r143, %r142};
$L__BB0_45:
	setp.eq.s32 	%p71, %r33, 1062207488;
	sub.f32 	%f20, %f23, %f26;
	cvt.f64.f32 	%fd34, %f20;
	{
	.reg .b32 %temp; 
	mov.b64 	{%temp, %r37}, %fd34;
	}
	abs.f64 	%fd35, %fd34;
	{ // callseq 4, 0
	.param .b64 param0;
	st.param.f64 	[param0], %fd35;
	.param .b64 retval0;
	call.uni (retval0), 
	__internal_accurate_pow, 
	(
	param0
	);
	ld.param.f64 	%fd91, [retval0];
	} // callseq 4
	setp.lt.s32 	%p72, %r37, 0;
	neg.f64 	%fd93, %fd91;
	selp.f64 	%fd94, %fd93, %fd91, %p71;
	selp.f64 	%fd123, %fd94, %fd91, %p72;
	setp.neu.f32 	%p73, %f20, 0f00000000;
	@%p73 bra 	$L__BB0_47;
	selp.b32 	%r145, %r37, 0, %p71;
	setp.lt.s32 	%p75, %r84, 0;
	or.b32  	%r146, %r145, 2146435072;
	selp.b32 	%r147, %r146, %r145, %p75;
	mov.b32 	%r148, 0;
	mov.b64 	%fd123, {%r148, %r147};
$L__BB0_47:
	add.f64 	%fd95, %fd34, 0d4000000000000000;
	{
	.reg .b32 %temp; 
	mov.b64 	{%temp, %r149}, %fd95;
	}
	and.b32  	%r150, %r149, 2146435072;
	setp.ne.s32 	%p76, %r150, 2146435072;
	@%p76 bra 	$L__BB0_52;
	setp.num.f32 	%p77, %f20, %f20;
	@%p77 bra 	$L__BB0_50;
	mov.f64 	%fd96, 0d4000000000000000;
	add.rn.f64 	%fd123, %fd34, %fd96;
	bra.uni 	$L__BB0_52;
$L__BB0_50:
	setp.neu.f64 	%p78, %fd35, 0d7FF0000000000000;
	@%p78 bra 	$L__BB0_52;
	setp.lt.s32 	%p79, %r37, 0;
	setp.eq.s32 	%p80, %r33, 1062207488;
	setp.lt.s32 	%p81, %r84, 0;
	selp.b32 	%r152, 0, 2146435072, %p81;
	and.b32  	%r153, %r84, 2147483647;
	setp.ne.s32 	%p82, %r153, 1071644672;
	or.b32  	%r154, %r152, -2147483648;
	selp.b32 	%r155, %r154, %r152, %p82;
	selp.b32 	%r156, %r155, %r152, %p80;
	selp.b32 	%r157, %r156, %r152, %p79;
	mov.b32 	%r158, 0;
	mov.b64 	%fd123, {%r158, %r157};
$L__BB0_52:
	setp.eq.s32 	%p83, %r33, 1062207488;
	setp.eq.f32 	%p84, %f20, 0f3F800000;
	selp.f64 	%fd97, 0d3FF0000000000000, %fd123, %p84;
	setp.eq.f32 	%p85, %f19, 0f3F800000;
	selp.f64 	%fd98, 0d3FF0000000000000, %fd121, %p85;
	add.f64 	%fd42, %fd98, %fd97;
	sub.f32 	%f21, %f24, %f27;
	cvt.f64.f32 	%fd43, %f21;
	{
	.reg .b32 %temp; 
	mov.b64 	{%temp, %r38}, %fd43;
	}
	abs.f64 	%fd44, %fd43;
	{ // callseq 5, 0
	.param .b64 param0;
	st.param.f64 	[param0], %fd44;
	.param .b64 retval0;
	call.uni (retval0), 
	__internal_accurate_pow, 
	(
	param0
	);
	ld.param.f64 	%fd99, [retval0];
	} // callseq 5
	setp.lt.s32 	%p86, %r38, 0;
	neg.f64 	%fd101, %fd99;
	selp.f64 	%fd102, %fd101, %fd99, %p83;
	selp.f64 	%fd125, %fd102, %fd99, %p86;
	setp.neu.f32 	%p87, %f21, 0f00000000;
	@%p87 bra 	$L__BB0_54;
	selp.b32 	%r160, %r38, 0, %p83;
	setp.lt.s32 	%p89, %r84, 0;
	or.b32  	%r161, %r160, 2146435072;
	selp.b32 	%r162, %r161, %r160, %p89;
	mov.b32 	%r163, 0;
	mov.b64 	%fd125, {%r163, %r162};
$L__BB0_54:
	add.f64 	%fd103, %fd43, 0d4000000000000000;
	{
	.reg .b32 %temp; 
	mov.b64 	{%temp, %r164}, %fd103;
	}
	and.b32  	%r165, %r164, 2146435072;
	setp.ne.s32 	%p90, %r165, 2146435072;
	@%p90 bra 	$L__BB0_59;
	setp.num.f32 	%p91, %f21, %f21;
	@%p91 bra 	$L__BB0_57;
	mov.f64 	%fd104, 0d4000000000000000;
	add.rn.f64 	%fd125, %fd43, %fd104;
	bra.uni 	$L__BB0_59;
$L__BB0_57:
	setp.neu.f64 	%p92, %fd44, 0d7FF0000000000000;
	@%p92 bra 	$L__BB0_59;
	setp.lt.s32 	%p93, %r38, 0;
	setp.eq.s32 	%p94, %r33, 1062207488;
	setp.lt.s32 	%p95, %r84, 0;
	selp.b32 	%r167, 0, 2146435072, %p95;
	and.b32  	%r168, %r84, 2147483647;
	setp.ne.s32 	%p96, %r168, 1071644672;
	or.b32  	%r169, %r167, -2147483648;
	selp.b32 	%r170, %r169, %r167, %p96;
	selp.b32 	%r171, %r170, %r167, %p94;
	selp.b32 	%r172, %r171, %r167, %p93;
	mov.b32 	%r173, 0;
	mov.b64 	%fd125, {%r173, %r172};
$L__BB0_59:
	setp.eq.f32 	%p97, %f21, 0f3F800000;
	selp.f64 	%fd105, 0d3FF0000000000000, %fd125, %p97;
	add.f64 	%fd106, %fd42, %fd105;
	sqrt.rn.f64 	%fd107, %fd106;
	cvt.rn.f32.f64 	%f71, %fd107;
	mul.f32 	%f72, %f20, %f16;
	fma.rn.f32 	%f73, %f19, %f15, %f72;
	fma.rn.f32 	%f74, %f21, %f17, %f73;
	mul.f32 	%f75, %f18, %f71;
	div.rn.f32 	%f76, %f74, %f75;
	cvt.f64.f32 	%fd108, %f29;
	rcp.rn.f64 	%fd109, %fd108;
	add.f32 	%f77, %f28, %f29;
	cvt.f64.f32 	%fd110, %f77;
	rcp.rn.f64 	%fd111, %fd110;
	sub.f64 	%fd112, %fd109, %fd111;
	fma.rn.f64 	%fd113, %fd112, 0dC07FEFD70A3D70A4, 0d3FF0000000000000;
	cvt.rn.f32.f64 	%f78, %fd113;
	sub.f32 	%f79, %f76, %f78;
	abs.f32 	%f80, %f79;
	setp.geu.f32 	%p98, %f80, 0f3C23D70A;
	@%p98 bra 	$L__BB0_61;
	shl.b32 	%r174, %r2, 7;
	add.s32 	%r175, %r174, %r1;
	cvta.to.global.u64 	%rd34, %rd16;
	mul.wide.u32 	%rd35, %r175, 4;
	add.s64 	%rd36, %rd34, %rd35;
	atom.global.add.u32 	%r176, [%rd36], 1;
$L__BB0_61:
	ret;

}
.func  (.param .b64 func_retval0) __internal_accurate_pow(
	.param .b64 __internal_accurate_pow_param_0
)
{
	.reg .pred 	%p<8>;
	.reg .b32 	%r<49>;
	.reg .b32 	%f<3>;
	.reg .b64 	%fd<109>;

	ld.param.f64 	%fd10, [__internal_accurate_pow_param_0];
	{
	.reg .b32 %temp; 
	mov.b64 	{%temp, %r46}, %fd10;
	}
	{
	.reg .b32 %temp; 
	mov.b64 	{%r45, %temp}, %fd10;
	}
	shr.u32 	%r47, %r46, 20;
	setp.gt.u32 	%p1, %r46, 1048575;
	@%p1 bra 	$L__BB1_2;
	mul.f64 	%fd11, %fd10, 0d4350000000000000;
	{
	.reg .b32 %temp; 
	mov.b64 	{%temp, %r46}, %fd11;
	}
	{
	.reg .b32 %temp; 
	mov.b64 	{%r45, %temp}, %fd11;
	}
	shr.u32 	%r16, %r46, 20;
	add.s32 	%r47, %r16, -54;
$L__BB1_2:
	add.s32 	%r48, %r47, -1023;
	and.b32  	%r17, %r46, -2146435073;
	or.b32  	%r18, %r17, 1072693248;
	mov.b64 	%fd107, {%r45, %r18};
	setp.lt.u32 	%p2, %r18, 1073127583;
	@%p2 bra 	$L__BB1_4;
	{
	.reg .b32 %temp; 
	mov.b64 	{%r19, %temp}, %fd107;
	}
	{
	.reg .b32 %temp; 
	mov.b64 	{%temp, %r20}, %fd107;
	}
	add.s32 	%r21, %r20, -1048576;
	mov.b64 	%fd107, {%r19, %r21};
	add.s32 	%r48, %r47, -1022;
$L__BB1_4:
	add.f64 	%fd12, %fd107, 0dBFF0000000000000;
	add.f64 	%fd13, %fd107, 0d3FF0000000000000;
	rcp.approx.ftz.f64 	%fd14, %fd13;
	neg.f64 	%fd15, %fd13;
	fma.rn.f64 	%fd16, %fd15, %fd14, 0d3FF0000000000000;
	fma.rn.f64 	%fd17, %fd16, %fd16, %fd16;
	fma.rn.f64 	%fd18, %fd17, %fd14, %fd14;
	mul.f64 	%fd19, %fd12, %fd18;
	fma.rn.f64 	%fd20, %fd12, %fd18, %fd19;
	mul.f64 	%fd21, %fd20, %fd20;
	fma.rn.f64 	%fd22, %fd21, 0d3EB0F5FF7D2CAFE2, 0d3ED0F5D241AD3B5A;
	fma.rn.f64 	%fd23, %fd22, %fd21, 0d3EF3B20A75488A3F;
	fma.rn.f64 	%fd24, %fd23, %fd21, 0d3F1745CDE4FAECD5;
	fma.rn.f64 	%fd25, %fd24, %fd21, 0d3F3C71C7258A578B;
	fma.rn.f64 	%fd26, %fd25, %fd21, 0d3F6249249242B910;
	fma.rn.f64 	%fd27, %fd26, %fd21, 0d3F89999999999DFB;
	sub.f64 	%fd28, %fd12, %fd20;
	add.f64 	%fd29, %fd28, %fd28;
	neg.f64 	%fd30, %fd20;
	fma.rn.f64 	%fd31, %fd30, %fd12, %fd29;
	mul.f64 	%fd32, %fd18, %fd31;
	fma.rn.f64 	%fd33, %fd21, %fd27, 0d3FB5555555555555;
	mov.f64 	%fd34, 0d3FB5555555555555;
	sub.f64 	%fd35, %fd34, %fd33;
	fma.rn.f64 	%fd36, %fd21, %fd27, %fd35;
	add.f64 	%fd37, %fd36, 0dBC46A4CB00B9E7B0;
	add.f64 	%fd38, %fd33, %fd37;
	sub.f64 	%fd39, %fd33, %fd38;
	add.f64 	%fd40, %fd37, %fd39;
	mul.rn.f64 	%fd41, %fd20, %fd20;
	neg.f64 	%fd42, %fd41;
	fma.rn.f64 	%fd43, %fd20, %fd20, %fd42;
	{
	.reg .b32 %temp; 
	mov.b64 	{%r22, %temp}, %fd32;
	}
	{
	.reg .b32 %temp; 
	mov.b64 	{%temp, %r23}, %fd32;
	}
	add.s32 	%r24, %r23, 1048576;
	mov.b64 	%fd44, {%r22, %r24};
	fma.rn.f64 	%fd45, %fd20, %fd44, %fd43;
	mul.rn.f64 	%fd46, %fd41, %fd20;
	neg.f64 	%fd47, %fd46;
	fma.rn.f64 	%fd48, %fd41, %fd20, %fd47;
	fma.rn.f64 	%fd49, %fd41, %fd32, %fd48;
	fma.rn.f64 	%fd50, %fd45, %fd20, %fd49;
	mul.rn.f64 	%fd51, %fd38, %fd46;
	neg.f64 	%fd52, %fd51;
	fma.rn.f64 	%fd53, %fd38, %fd46, %fd52;
	fma.rn.f64 	%fd54, %fd38, %fd50, %fd53;
	fma.rn.f64 	%fd55, %fd40, %fd46, %fd54;
	add.f64 	%fd56, %fd51, %fd55;
	sub.f64 	%fd57, %fd51, %fd56;
	add.f64 	%fd58, %fd55, %fd57;
	add.f64 	%fd59, %fd20, %fd56;
	sub.f64 	%fd60, %fd20, %fd59;
	add.f64 	%fd61, %fd56, %fd60;
	add.f64 	%fd62, %fd58, %fd61;
	add.f64 	%fd63, %fd32, %fd62;
	add.f64 	%fd64, %fd59, %fd63;
	sub.f64 	%fd65, %fd59, %fd64;
	add.f64 	%fd66, %fd63, %fd65;
	xor.b32  	%r25, %r48, -2147483648;
	mov.b32 	%r26, 1127219200;
	mov.b64 	%fd67, {%r25, %r26};
	mov.b32 	%r27, -2147483648;
	mov.b64 	%fd68, {%r27, %r26};
	sub.f64 	%fd69, %fd67, %fd68;
	fma.rn.f64 	%fd70, %fd69, 0d3FE62E42FEFA39EF, %fd64;
	fma.rn.f64 	%fd71, %fd69, 0dBFE62E42FEFA39EF, %fd70;
	sub.f64 	%fd72, %fd71, %fd64;
	sub.f64 	%fd73, %fd66, %fd72;
	fma.rn.f64 	%fd74, %fd69, 0d3C7ABC9E3B39803F, %fd73;
	add.f64 	%fd75, %fd70, %fd74;
	sub.f64 	%fd76, %fd70, %fd75;
	add.f64 	%fd77, %fd74, %fd76;
	mov.f64 	%fd78, 0d4000000000000000;
	{
	.reg .b32 %temp; 
	mov.b64 	{%temp, %r28}, %fd78;
	}
	{
	.reg .b32 %temp; 
	mov.b64 	{%r29, %temp}, %fd78;
	}
	shl.b32 	%r30, %r28, 1;
	setp.gt.u32 	%p3, %r30, -33554433;
	and.b32  	%r31, %r28, -15728641;
	selp.b32 	%r32, %r31, %r28, %p3;
	mov.b64 	%fd79, {%r29, %r32};
	mul.rn.f64 	%fd80, %fd75, %fd79;
	neg.f64 	%fd81, %fd80;
	fma.rn.f64 	%fd82, %fd75, %fd79, %fd81;
	fma.rn.f64 	%fd83, %fd77, %fd79, %fd82;
	add.f64 	%fd4, %fd80, %fd83;
	sub.f64 	%fd84, %fd80, %fd4;
	add.f64 	%fd5, %fd83, %fd84;
	fma.rn.f64 	%fd85, %fd4, 0d3FF71547652B82FE, 0d4338000000000000;
	{
	.reg .b32 %temp; 
	mov.b64 	{%r13, %temp}, %fd85;
	}
	mov.f64 	%fd86, 0dC338000000000000;
	add.rn.f64 	%fd87, %fd85, %fd86;
	fma.rn.f64 	%fd88, %fd87, 0dBFE62E42FEFA39EF, %fd4;
	fma.rn.f64 	%fd89, %fd87, 0dBC7ABC9E3B39803F, %fd88;
	fma.rn.f64 	%fd90, %fd89, 0d3E5ADE1569CE2BDF, 0d3E928AF3FCA213EA;
	fma.rn.f64 	%fd91, %fd90, %fd89, 0d3EC71DEE62401315;
	fma.rn.f64 	%fd92, %fd91, %fd89, 0d3EFA01997C89EB71;
	fma.rn.f64 	%fd93, %fd92, %fd89, 0d3F2A01A014761F65;
	fma.rn.f64 	%fd94, %fd93, %fd89, 0d3F56C16C1852B7AF;
	fma.rn.f64 	%fd95, %fd94, %fd89, 0d3F81111111122322;
	fma.rn.f64 	%fd96, %fd95, %fd89, 0d3FA55555555502A1;
	fma.rn.f64 	%fd97, %fd96, %fd89, 0d3FC5555555555511;
	fma.rn.f64 	%fd98, %fd97, %fd89, 0d3FE000000000000B;
	fma.rn.f64 	%fd99, %fd98, %fd89, 0d3FF0000000000000;
	fma.rn.f64 	%fd100, %fd99, %fd89, 0d3FF0000000000000;
	{
	.reg .b32 %temp; 
	mov.b64 	{%r14, %temp}, %fd100;
	}
	{
	.reg .b32 %temp; 
	mov.b64 	{%temp, %r15}, %fd100;
	}
	shl.b32 	%r33, %r13, 20;
	add.s32 	%r34, %r33, %r15;
	mov.b64 	%fd108, {%r14, %r34};
	{
	.reg .b32 %temp; 
	mov.b64 	{%temp, %r35}, %fd4;
	}
	mov.b32 	%f2, %r35;
	abs.f32 	%f1, %f2;
	setp.lt.f32 	%p4, %f1, 0f4086232B;
	@%p4 bra 	$L__BB1_7;
	setp.lt.f64 	%p5, %fd4, 0d0000000000000000;
	add.f64 	%fd101, %fd4, 0d7FF0000000000000;
	selp.f64 	%fd108, 0d0000000000000000, %fd101, %p5;
	setp.geu.f32 	%p6, %f1, 0f40874800;
	@%p6 bra 	$L__BB1_7;
	shr.u32 	%r36, %r13, 31;
	add.s32 	%r37, %r13, %r36;
	shr.s32 	%r38, %r37, 1;
	shl.b32 	%r39, %r38, 20;
	add.s32 	%r40, %r15, %r39;
	mov.b64 	%fd102, {%r14, %r40};
	sub.s32 	%r41, %r13, %r38;
	shl.b32 	%r42, %r41, 20;
	add.s32 	%r43, %r42, 1072693248;
	mov.b32 	%r44, 0;
	mov.b64 	%fd103, {%r44, %r43};
	mul.f64 	%fd108, %fd103, %fd102;
$L__BB1_7:
	abs.f64 	%fd104, %fd108;
	setp.eq.f64 	%p7, %fd104, 0d7FF0000000000000;
	fma.rn.f64 	%fd105, %fd108, %fd5, %fd108;
	selp.f64 	%fd106, %fd108, %fd105, %p7;
	st.param.f64 	[func_retval0], %fd106;
	ret;

}


// ===== COMPILED SASS (sm_100) =====

	.target	sm_100

	.elftype	@"ET_EXEC"


//--------------------- .note.nv.tkinfo           --------------------------
	.section	.note.nv.tkinfo,"",@"SHT_NOTE"
	.sectionflags	@"SHF_NOTE_NV_TKINFO"
	.tkinfo
        /*0018*/ 	.word	0x00000002
        /*0030*/ 	.string	""
        /*0030*/ 	.string	"ptxas"
        /*0030*/ 	.string	"Cuda compilation tools, release 13.0, V13.0.88"
        /*0030*/ 	.string	"Build cuda_13.0.r13.0/compiler.36424714_0"
        /*0030*/ 	.string	"-arch sm_100 -m 64 "



//--------------------- .note.nv.cuinfo           --------------------------
	.section	.note.nv.cuinfo,"",@"SHT_NOTE"
	.sectionflags	@"SHF_NOTE_NV_CUINFO"
        /*0018*/ 	.short	0x0002
        /*001a*/ 	.short	0x0064
        /*001c*/ 	.short	0x0082
	.zero		2


//--------------------- .nv.info                  --------------------------
	.section	.nv.info,"",@"SHT_CUDA_INFO"
	.align	4


	//----- nvinfo : EIATTR_REGCOUNT
	.align		4
        /*0000*/ 	.byte	0x04, 0x2f
        /*0002*/ 	.short	(.L_11 - .L_10)
	.align		4
.L_10:
        /*0004*/ 	.word	index@(_Z11Recon_BP_2DffffffffPiif)
        /*0008*/ 	.word	0x00000028


	//----- nvinfo : EIATTR_FRAME_SIZE
	.align		4
.L_11:
        /*000c*/ 	.byte	0x04, 0x11
        /*000e*/ 	.short	(.L_13 - .L_12)
	.align		4
.L_12:
        /*0010*/ 	.word	index@($_Z11Recon_BP_2DffffffffPiif$__internal_accurate_pow)
        /*0014*/ 	.word	0x00000000


	//----- nvinfo : EIATTR_FRAME_SIZE
	.align		4
.L_13:
        /*0018*/ 	.byte	0x04, 0x11
        /*001a*/ 	.short	(.L_15 - .L_14)
	.align		4
.L_14:
        /*001c*/ 	.word	index@($__internal_2_$__cuda_sm3x_div_rn_noftz_f32_slowpath)
        /*0020*/ 	.word	0x00000000


	//----- nvinfo : EIATTR_FRAME_SIZE
	.align		4
.L_15:
        /*0024*/ 	.byte	0x04, 0x11
        /*0026*/ 	.short	(.L_17 - .L_16)
	.align		4
.L_16:
        /*0028*/ 	.word	index@($__internal_1_$__cuda_sm20_dsqrt_rn_f64_mediumpath_v1)
        /*002c*/ 	.word	0x00000000


	//----- nvinfo : EIATTR_FRAME_SIZE
	.align		4
.L_17:
        /*0030*/ 	.byte	0x04, 0x11
        /*0032*/ 	.short	(.L_19 - .L_18)
	.align		4
.L_18:
        /*0034*/ 	.word	index@($__internal_0_$__cuda_sm20_dblrcp_rn_slowpath_v3)
        /*0038*/ 	.word	0x00000000


	//----- nvinfo : EIATTR_FRAME_SIZE
	.align		4
.L_19:
        /*003c*/ 	.byte	0x04, 0x11
        /*003e*/ 	.short	(.L_21 - .L_20)
	.align		4
.L_20:
        /*0040*/ 	.word	index@(_Z11Recon_BP_2DffffffffPiif)
        /*0044*/ 	.word	0x00000000


	//----- nvinfo : EIATTR_MIN_STACK_SIZE
	.align		4
.L_21:
        /*0048*/ 	.byte	0x04, 0x12
        /*004a*/ 	.short	(.L_23 - .L_22)
	.align		4
.L_22:
        /*004c*/ 	.word	index@(_Z11Recon_BP_2DffffffffPiif)
        /*0050*/ 	.word	0x00000000
.L_23:


//--------------------- .nv.compat                --------------------------
	.section	.nv.compat,"",@"SHT_CUDA_COMPAT_INFO"
	.align	4
        /*0000*/ 	.byte	0x02, 0x09, 0x00, 0x00, 0x02, 0x02, 0x01, 0x00, 0x02, 0x05, 0x05, 0x00, 0x03, 0x07, 0x01, 0x01
        /*0010*/ 	.byte	0x02, 0x03, 0x00, 0x00, 0x02, 0x06, 0x01, 0x00, 0x04, 0x0b, 0x08, 0x00, 0x01, 0x00, 0x00, 0x00
        /*0020*/ 	.byte	0x00, 0x00, 0x00, 0x00


//--------------------- .nv.info._Z11Recon_BP_2DffffffffPiif --------------------------
	.section	.nv.info._Z11Recon_BP_2DffffffffPiif,"",@"SHT_CUDA_INFO"
	.sectionflags	@""
	.align	4


	//----- nvinfo : EIATTR_CUDA_API_VERSION
	.align		4
        /*0000*/ 	.byte	0x04, 0x37
        /*0002*/ 	.short	(.L_25 - .L_24)
.L_24:
        /*0004*/ 	.word	0x00000082


	//----- nvinfo : EIATTR_KPARAM_INFO
	.align		4
.L_25:
        /*0008*/ 	.byte	0x04, 0x17
        /*000a*/ 	.short	(.L_27 - .L_26)
.L_26:
        /*000c*/ 	.word	0x00000000
        /*0010*/ 	.short	0x000a
        /*0012*/ 	.short	0x002c
        /*0014*/ 	.byte	0x00, 0xf0, 0x11, 0x00


	//----- nvinfo : EIATTR_KPARAM_INFO
	.align		4
.L_27:
        /*0018*/ 	.byte	0x04, 0x17
        /*001a*/ 	.short	(.L_29 - .L_28)
.L_28:
        /*001c*/ 	.word	0x00000000
        /*0020*/ 	.short	0x0009
        /*0022*/ 	.short	0x0028
        /*0024*/ 	.byte	0x00, 0xf0, 0x11, 0x00


	//----- nvinfo : EIATTR_KPARAM_INFO
	.align		4
.L_29:
        /*0028*/ 	.byte	0x04, 0x17
        /*002a*/ 	.short	(.L_31 - .L_30)
.L_30:
        /*002c*/ 	.word	0x00000000
        /*0030*/ 	.short	0x0008
        /*0032*/ 	.short	0x0020
        /*0034*/ 	.byte	0x00, 0xf5, 0x21, 0x00


	//----- nvinfo : EIATTR_KPARAM_INFO
	.align		4
.L_31:
        /*0038*/ 	.byte	0x04, 0x17
        /*003a*/ 	.short	(.L_33 - .L_32)
.L_32:
        /*003c*/ 	.word	0x00000000
        /*0040*/ 	.short	0x0007
        /*0042*/ 	.short	0x001c
        /*0044*/ 	.byte	0x00, 0xf0, 0x11, 0x00


	//----- nvinfo : EIATTR_KPARAM_INFO
	.align		4
.L_33:
        /*0048*/ 	.byte	0x04, 0x17
        /*004a*/ 	.short	(.L_35 - .L_34)
.L_34:
        /*004c*/ 	.word	0x00000000
        /*0050*/ 	.short	0x0006
        /*0052*/ 	.short	0x0018
        /*0054*/ 	.byte	0x00, 0xf0, 0x11, 0x00


	//----- nvinfo : EIATTR_KPARAM_INFO
	.align		4
.L_35:
        /*0058*/ 	.byte	0x04, 0x17
        /*005a*/ 	.short	(.L_37 - .L_36)
.L_36:
        /*005c*/ 	.word	0x00000000
        /*0060*/ 	.short	0x0005
        /*0062*/ 	.short	0x0014
        /*0064*/ 	.byte	0x00, 0xf0, 0x11, 0x00


	//----- nvinfo : EIATTR_KPARAM_INFO
	.align		4
.L_37:
        /*0068*/ 	.byte	0x04, 0x17
        /*006a*/ 	.short	(.L_39 - .L_38)
.L_38:
        /*006c*/ 	.word	0x00000000
        /*0070*/ 	.short	0x0004
        /*0072*/ 	.short	0x0010
        /*0074*/ 	.byte	0x00, 0xf0, 0x11, 0x00


	//----- nvinfo : EIATTR_KPARAM_INFO
	.align		4
.L_39:
        /*0078*/ 	.byte	0x04, 0x17
        /*007a*/ 	.short	(.L_41 - .L_40)
.L_40:
        /*007c*/ 	.word	0x00000000
        /*0080*/ 	.short	0x0003
        /*0082*/ 	.short	0x000c
        /*0084*/ 	.byte	0x00, 0xf0, 0x11, 0x00


	//----- nvinfo : EIATTR_KPARAM_INFO
	.align		4
.L_41:
        /*0088*/ 	.byte	0x04, 0x17
        /*008a*/ 	.short	(.L_43 - .L_42)
.L_42:
        /*008c*/ 	.word	0x00000000
        /*0090*/ 	.short	0x0002
        /*0092*/ 	.short	0x0008
        /*0094*/ 	.byte	0x00, 0xf0, 0x11, 0x00


	//----- nvinfo : EIATTR_KPARAM_INFO
	.align		4
.L_43:
        /*0098*/ 	.byte	0x04, 0x17
        /*009a*/ 	.short	(.L_45 - .L_44)
.L_44:
        /*009c*/ 	.word	0x00000000
        /*00a0*/ 	.short	0x0001
        /*00a2*/ 	.short	0x0004
        /*00a4*/ 	.byte	0x00, 0xf0, 0x11, 0x00


	//----- nvinfo : EIATTR_KPARAM_INFO
	.align		4
.L_45:
        /*00a8*/ 	.byte	0x04, 0x17
        /*00aa*/ 	.short	(.L_47 - .L_46)
.L_46:
        /*00ac*/ 	.word	0x00000000
        /*00b0*/ 	.short	0x0000
        /*00b2*/ 	.short	0x0000
        /*00b4*/ 	.byte	0x00, 0xf0, 0x11, 0x00


	//----- nvinfo : EIATTR_SPARSE_MMA_MASK
	.align		4
.L_47:
        /*00b8*/ 	.byte	0x03, 0x50
        /*00ba*/ 	.short	0x0000


	//----- nvinfo : EIATTR_MAXREG_COUNT
	.align		4
        /*00bc*/ 	.byte	0x03, 0x1b
        /*00be*/ 	.short	0x00ff


	//----- nvinfo : EIATTR_MERCURY_ISA_VERSION
	.align		4
        /*00c0*/ 	.byte	0x03, 0x5f
        /*00c2*/ 	.short	0x0101


	//----- nvinfo : EIATTR_VRC_CTA_INIT_COUNT
	.align		4
        /*00c4*/ 	.byte	0x02, 0x4a
	.zero		1
	.zero		1


	//----- nvinfo : EIATTR_EXIT_INSTR_OFFSETS
	.align		4
        /*00c8*/ 	.byte	0x04, 0x1c
        /*00ca*/ 	.short	(.L_49 - .L_48)


	//   ....[0]....
.L_48:
        /*00cc*/ 	.word	0x00000f20


	//   ....[1]....
        /*00d0*/ 	.word	0x00002110


	//   ....[2]....
        /*00d4*/ 	.word	0x00002170


	//----- nvinfo : EIATTR_CRS_STACK_SIZE
	.align		4
.L_49:
        /*00d8*/ 	.byte	0x04, 0x1e
        /*00da*/ 	.short	(.L_51 - .L_50)
.L_50:
        /*00dc*/ 	.word	0x00000000


	//----- nvinfo : EIATTR_CBANK_PARAM_SIZE
	.align		4
.L_51:
        /*00e0*/ 	.byte	0x03, 0x19
        /*00e2*/ 	.short	0x0030


	//----- nvinfo : EIATTR_PARAM_CBANK
	.align		4
        /*00e4*/ 	.byte	0x04, 0x0a
        /*00e6*/ 	.short	(.L_53 - .L_52)
	.align		4
.L_52:
        /*00e8*/ 	.word	index@(.nv.constant0._Z11Recon_BP_2DffffffffPiif)
        /*00ec*/ 	.short	0x0380
        /*00ee*/ 	.short	0x0030


	//----- nvinfo : EIATTR_SW_WAR
	.align		4
.L_53:
        /*00f0*/ 	.byte	0x04, 0x36
        /*00f2*/ 	.short	(.L_55 - .L_54)
.L_54:
        /*00f4*/ 	.word	0x00000008
.L_55:


//--------------------- .nv.callgraph             --------------------------
	.section	.nv.callgraph,"",@"SHT_CUDA_CALLGRAPH"
	.align	4
	.sectionentsize	8
	.align		4
        /*0000*/ 	.word	0x00000000
	.align		4
        /*0004*/ 	.word	0xffffffff
	.align		4
        /*0008*/ 	.word	0x00000000
	.align		4
        /*000c*/ 	.word	0xfffffffe
	.align		4
        /*0010*/ 	.word	0x00000000
	.align		4
        /*0014*/ 	.word	0xfffffffd
	.align		4
        /*0018*/ 	.word	0x00000000
	.align		4
        /*001c*/ 	.word	0xfffffffc


//--------------------- .nv.constant4             --------------------------
	.section	.nv.constant4,"a",@progbits
	.align	8
	.align		8
.nv.constant4:
        /*0000*/ 	.dword	precalc_xorwow_matrix
	.align		8
        /*0008*/ 	.dword	precalc_xorwow_offset_matrix
	.align		8
        /*0010*/ 	.dword	mrg32k3aM1
	.align		8
        /*0018*/ 	.dword	mrg32k3aM2
	.align		8
        /*0020*/ 	.dword	mrg32k3aM1SubSeq
	.align		8
        /*0028*/ 	.dword	mrg32k3aM2SubSeq
	.align		8
        /*0030*/ 	.dword	mrg32k3aM1Seq
	.align		8
        /*0038*/ 	.dword	mrg32k3aM2Seq
	.align		8
        /*0040*/ 	.dword	__cudart_i2opi_f


//--------------------- .nv.constant3             --------------------------
	.section	.nv.constant3,"a",@progbits
	.align	8
.nv.constant3:
	.type		__cr_lgamma_table,@object
	.size		__cr_lgamma_table,(.L_8 - __cr_lgamma_table)
__cr_lgamma_table:
        /*0000*/ 	.byte	0x00, 0x00, 0x00, 0x00, 0x00, 0x00, 0x00, 0x00, 0x00, 0x00, 0x00, 0x00, 0x00, 0x00, 0x00, 0x00
        /*0010*/ 	.byte	0xef, 0x39, 0xfa, 0xfe, 0x42, 0x2e, 0xe6, 0x3f, 0x02, 0x20, 0x2a, 0xfa, 0x0b, 0xab, 0xfc, 0x3f
        /*0020*/ 	.byte	0xf9, 0x2c, 0x92, 0x7c, 0xa7, 0x6c, 0x09, 0x40, 0xc9, 0x79, 0x44, 0x3c, 0x64, 0x26, 0x13, 0x40
        /*0030*/ 	.byte	0xca, 0x01, 0xcf, 0x3a, 0x27, 0x51, 0x1a, 0x40, 0x30, 0xcc, 0x2d, 0xf3, 0xe1, 0x0c, 0x21, 0x40
        /*0040*/ 	.byte	0x0d, 0xb7, 0xfc, 0x82, 0x8e, 0x35, 0x25, 0x40
.L_8:


//--------------------- .text._Z11Recon_BP_2DffffffffPiif --------------------------
	.section	.text._Z11Recon_BP_2DffffffffPiif,"ax",@progbits
	.align	128
        .global         _Z11Recon_BP_2DffffffffPiif
        .type           _Z11Recon_BP_2DffffffffPiif,@function
        .size           _Z11Recon_BP_2DffffffffPiif,(.L_x_52 - _Z11Recon_BP_2DffffffffPiif)
        .other          _Z11Recon_BP_2DffffffffPiif,@"STO_CUDA_ENTRY STV_DEFAULT"
_Z11Recon_BP_2DffffffffPiif:
.text._Z11Recon_BP_2DffffffffPiif:
[----:B------:R-:W-:Y:S01]  /*0000*/  LDC R1, c[0x0][0x37c] ;  /* 0x0000df00ff017b82 */ /* 0x000fe20000000800 */
[----:B------:R-:W0:Y:S01]  /*0010*/  S2R R34, SR_CTAID.X ;  /* 0x0000000000227919 */ /* 0x000e220000002500 */
[----:B------:R-:W-:Y:S01]  /*0020*/  UMOV UR4, 0x60000000 ;  /* 0x6000000000047882 */ /* 0x000fe20000000000 */
[----:B------:R-:W-:Y:S01]  /*0030*/  UMOV UR5, 0x3f9921fb ;  /* 0x3f9921fb00057882 */ /* 0x000fe20000000000 */
[----:B------:R-:W1:Y:S01]  /*0040*/  LDCU.64 UR6, c[0x0][0x358] ;  /* 0x00006b00ff0677ac */ /* 0x000e620008000a00 */
[----:B------:R-:W2:Y:S01]  /*0050*/  S2R R32, SR_TID.X ;  /* 0x0000000000207919 */ /* 0x000ea20000002100 */
[----:B0-----:R-:W-:-:S04]  /*0060*/  VIADD R0, R34, 0xffffffc0 ;  /* 0xffffffc022007836 */ /* 0x001fc80000000000 */
[----:B------:R-:W0:Y:S01]  /*0070*/  I2F.F64 R2, R0 ;  /* 0x0000000000027312 */ /* 0x000e220000201c00 */
[----:B--2---:R-:W-:-:S07]  /*0080*/  VIADD R6, R32, 0xffffffc0 ;  /* 0xffffffc020067836 */ /* 0x004fce0000000000 */
[----:B------:R-:W2:Y:S01]  /*0090*/  I2F.F64 R4, R6 ;  /* 0x0000000600047312 */ /* 0x000ea20000201c00 */
[----:B0-----:R-:W-:-:S08]  /*00a0*/  DADD R2, R2, 0.5 ;  /* 0x3fe0000002027429 */ /* 0x001fd00000000000 */
[----:B------:R-:W-:Y:S02]  /*00b0*/  DMUL R2, R2, UR4 ;  /* 0x0000000402027c28 */ /* 0x000fe40008000000 */
[----:B--2---:R-:W-:-:S08]  /*00c0*/  DADD R4, R4, 0.5 ;  /* 0x3fe0000004047429 */ /* 0x004fd00000000000 */
[----:B------:R-:W0:Y:S01]  /*00d0*/  F2F.F32.F64 R2, R2 ;  /* 0x0000000200027310 */ /* 0x000e220000301000 */
[----:B------:R-:W-:-:S07]  /*00e0*/  DMUL R4, R4, UR4 ;  /* 0x0000000404047c28 */ /* 0x000fce0008000000 */
[----:B------:R2:W3:Y:S01]  /*00f0*/  F2F.F32.F64 R0, R4 ;  /* 0x0000000400007310 */ /* 0x0004e20000301000 */
[C---:B0-----:R-:W-:Y:S01]  /*0100*/  FMUL R7, R2.reuse, 0.63661974668502807617 ;  /* 0x3f22f98302077820 */ /* 0x041fe20000400000 */
[----:B------:R-:W-:-:S06]  /*0110*/  FSETP.GE.AND P0, PT, |R2|, 105615, PT ;  /* 0x47ce47800200780b */ /* 0x000fcc0003f06200 */
[----:B------:R-:W0:Y:S02]  /*0120*/  F2I.NTZ R10, R7 ;  /* 0x00000007000a7305 */ /* 0x000e240000203100 */
[----:B0-----:R-:W-:-:S05]  /*0130*/  I2FP.F32.S32 R9, R10 ;  /* 0x0000000a00097245 */ /* 0x001fca0000201400 */
[----:B------:R-:W-:-:S04]  /*0140*/  FFMA R8, R9, -1.5707962512969970703, R2 ;  /* 0xbfc90fda09087823 */ /* 0x000fc80000000002 */
[----:B------:R-:W-:-:S04]  /*0150*/  FFMA R8, R9, -7.5497894158615963534e-08, R8 ;  /* 0xb3a2216809087823 */ /* 0x000fc80000000008 */
[----:B------:R-:W-:Y:S01]  /*0160*/  FFMA R37, R9, -5.3903029534742383927e-15, R8 ;  /* 0xa7c234c509257823 */ /* 0x000fe20000000008 */
[----:B-123--:R-:W-:Y:S06]  /*0170*/  @!P0 BRA `(.L_x_0) ;  /* 0x0000000400788947 */ /* 0x00efec0003800000 */
[----:B------:R-:W-:-:S13]  /*0180*/  FSETP.NEU.AND P0, PT, |R2|, +INF , PT ;  /* 0x7f8000000200780b */ /* 0x000fda0003f0d200 */
[----:B------:R-:W-:Y:S01]  /*0190*/  @!P0 FMUL R37, RZ, R2 ;  /* 0x00000002ff258220 */ /* 0x000fe20000400000 */
[----:B------:R-:W-:Y:S01]  /*01a0*/  @!P0 IMAD.MOV.U32 R10, RZ, RZ, RZ ;  /* 0x000000ffff0a8224 */ /* 0x000fe200078e00ff */
[----:B------:R-:W-:Y:S06]  /*01b0*/  @!P0 BRA `(.L_x_0) ;  /* 0x0000000400688947 */ /* 0x000fec0003800000 */
[----:B------:R-:W-:Y:S01]  /*01c0*/  IMAD.SHL.U32 R3, R2, 0x100, RZ ;  /* 0x0000010002037824 */ /* 0x000fe200078e00ff */
[----:B------:R-:W0:Y:S01]  /*01d0*/  LDCU.64 UR8, c[0x4][0x40] ;  /* 0x01000800ff0877ac */ /* 0x000e220008000a00 */
[----:B------:R-:W-:Y:S02]  /*01e0*/  IMAD.MOV.U32 R17, RZ, RZ, RZ ;  /* 0x000000ffff117224 */ /* 0x000fe400078e00ff */
[----:B------:R-:W-:Y:S01]  /*01f0*/  IMAD.MOV.U32 R15, RZ, RZ, RZ ;  /* 0x000000ffff0f7224 */ /* 0x000fe200078e00ff */
[----:B------:R-:W-:Y:S01]  /*0200*/  LOP3.LUT R8, R3, 0x80000000, RZ, 0xfc, !PT ;  /* 0x8000000003087812 */ /* 0x000fe200078efcff */
[----:B------:R-:W-:Y:S01]  /*0210*/  IMAD.MOV.U32 R10, RZ, RZ, RZ ;  /* 0x000000ffff0a7224 */ /* 0x000fe200078e00ff */
[----:B------:R-:W-:-:S06]  /*0220*/  UMOV UR4, URZ ;  /* 0x000000ff00047c82 */ /* 0x000fcc0008000000 */
.L_x_1:
[----:B0-----:R-:W-:Y:S01]  /*0230*/  MOV R6, UR8 ;  /* 0x0000000800067c02 */ /* 0x001fe20008000f00 */
[----:B------:R-:W-:-:S05]  /*0240*/  IMAD.U32 R7, RZ, RZ, UR9 ;  /* 0x00000009ff077e24 */ /* 0x000fca000f8e00ff */
[----:B------:R-:W2:Y:S01]  /*0250*/  LDG.E.CONSTANT R5, desc[UR6][R6.64] ;  /* 0x0000000606057981 */ /* 0x000ea2000c1e9900 */
[----:B------:R-:W-:Y:S01]  /*0260*/  UIADD3 UR4, UPT, UPT, UR4, 0x1, URZ ;  /* 0x0000000104047890 */ /* 0x000fe2000fffe0ff */
[C---:B------:R-:W-:Y:S01]  /*0270*/  ISETP.EQ.AND P0, PT, R10.reuse, RZ, PT ;  /* 0x000000ff0a00720c */ /* 0x040fe20003f02270 */
[----:B------:R-:W-:Y:S01]  /*0280*/  UIADD3 UR8, UP1, UPT, UR8, 0x4, URZ ;  /* 0x0000000408087890 */ /* 0x000fe2000ff3e0ff */
[C---:B------:R-:W-:Y:S01]  /*0290*/  ISETP.EQ.AND P1, PT, R10.reuse, 0x4, PT ;  /* 0x000000040a00780c */ /* 0x040fe20003f22270 */
[----:B------:R-:W-:Y:S01]  /*02a0*/  UISETP.NE.AND UP0, UPT, UR4, 0x6, UPT ;  /* 0x000000060400788c */ /* 0x000fe2000bf05270 */
[C---:B------:R-:W-:Y:S01]  /*02b0*/  ISETP.EQ.AND P2, PT, R10.reuse, 0x8, PT ;  /* 0x000000080a00780c */ /* 0x040fe20003f42270 */
[----:B------:R-:W-:Y:S01]  /*02c0*/  UIADD3.X UR9, UPT, UPT, URZ, UR9, URZ, UP1, !UPT ;  /* 0x00000009ff097290 */ /* 0x000fe20008ffe4ff */
[C---:B------:R-:W-:Y:S02]  /*02d0*/  ISETP.EQ.AND P3, PT, R10.reuse, 0xc, PT ;  /* 0x0000000c0a00780c */ /* 0x040fe40003f62270 */
[----:B------:R-:W-:-:S02]  /*02e0*/  ISETP.EQ.AND P4, PT, R10, 0x10, PT ;  /* 0x000000100a00780c */ /* 0x000fc40003f82270 */
[C---:B------:R-:W-:Y:S01]  /*02f0*/  ISETP.EQ.AND P5, PT, R10.reuse, 0x14, PT ;  /* 0x000000140a00780c */ /* 0x040fe20003fa2270 */
[----:B------:R-:W-:Y:S02]  /*0300*/  VIADD R10, R10, 0x4 ;  /* 0x000000040a0a7836 */ /* 0x000fe40000000000 */
[----:B--2---:R-:W-:-:S03]  /*0310*/  IMAD.WIDE.U32 R4, R5, R8, RZ ;  /* 0x0000000805047225 */ /* 0x004fc600078e00ff */
[----:B------:R-:W-:-:S07]  /*0320*/  IADD3 R4, P6, PT, R4, R17, RZ ;  /* 0x0000001104047210 */ /* 0x000fce0007fde0ff */
[----:B------:R-:W-:Y:S01]  /*0330*/  @P5 MOV R9, R4 ;  /* 0x0000000400095202 */ /* 0x000fe20000000f00 */
[----:B------:R-:W-:Y:S02]  /*0340*/  IMAD.X R17, R5, 0x1, R15, P6 ;  /* 0x0000000105117824 */ /* 0x000fe400030e060f */
[--C-:B------:R-:W-:Y:S02]  /*0350*/  @P0 IMAD.MOV.U32 R3, RZ, RZ, R4.reuse ;  /* 0x000000ffff030224 */ /* 0x100fe400078e0004 */
[--C-:B------:R-:W-:Y:S02]  /*0360*/  @P1 IMAD.MOV.U32 R14, RZ, RZ, R4.reuse ;  /* 0x000000ffff0e1224 */ /* 0x100fe400078e0004 */
[--C-:B------:R-:W-:Y:S02]  /*0370*/  @P2 IMAD.MOV.U32 R13, RZ, RZ, R4.reuse ;  /* 0x000000ffff0d2224 */ /* 0x100fe400078e0004 */
[--C-:B------:R-:W-:Y:S02]  /*0380*/  @P3 IMAD.MOV.U32 R12, RZ, RZ, R4.reuse ;  /* 0x000000ffff0c3224 */ /* 0x100fe400078e0004 */
[----:B------:R-:W-:Y:S01]  /*0390*/  @P4 IMAD.MOV.U32 R11, RZ, RZ, R4 ;  /* 0x000000ffff0b4224 */ /* 0x000fe200078e0004 */
[----:B------:R-:W-:Y:S06]  /*03a0*/  BRA.U UP0, `(.L_x_1) ;  /* 0xfffffffd00a07547 */ /* 0x000fec000b83ffff */
[----:B------:R-:W-:-:S04]  /*03b0*/  SHF.R.U32.HI R4, RZ, 0x17, R2 ;  /* 0x00000017ff047819 */ /* 0x000fc80000011602 */
[C---:B------:R-:W-:Y:S02]  /*03c0*/  LOP3.LUT R5, R4.reuse, 0xe0, RZ, 0xc0, !PT ;  /* 0x000000e004057812 */ /* 0x040fe400078ec0ff */
[----:B------:R-:W-:-:S03]  /*03d0*/  LOP3.LUT P6, RZ, R4, 0x1f, RZ, 0xc0, !PT ;  /* 0x0000001f04ff7812 */ /* 0x000fc600078cc0ff */
[----:B------:R-:W-:-:S05]  /*03e0*/  VIADD R5, R5, 0xffffff80 ;  /* 0xffffff8005057836 */ /* 0x000fca0000000000 */
[----:B------:R-:W-:-:S05]  /*03f0*/  SHF.R.U32.HI R5, RZ, 0x5, R5 ;  /* 0x00000005ff057819 */ /* 0x000fca0000011605 */
[----:B------:R-:W-:-:S05]  /*0400*/  IMAD.U32 R7, R5, -0x4, RZ ;  /* 0xfffffffc05077824 */ /* 0x000fca00078e00ff */
[C---:B------:R-:W-:Y:S02]  /*0410*/  ISETP.EQ.AND P3, PT, R7.reuse, -0x18, PT ;  /* 0xffffffe80700780c */ /* 0x040fe40003f62270 */
[C---:B------:R-:W-:Y:S02]  /*0420*/  ISETP.EQ.AND P4, PT, R7.reuse, -0x14, PT ;  /* 0xffffffec0700780c */ /* 0x040fe40003f82270 */
[C---:B------:R-:W-:Y:S02]  /*0430*/  ISETP.EQ.AND P2, PT, R7.reuse, -0x10, PT ;  /* 0xfffffff00700780c */ /* 0x040fe40003f42270 */
[C---:B------:R-:W-:Y:S02]  /*0440*/  ISETP.EQ.AND P1, PT, R7.reuse, -0xc, PT ;  /* 0xfffffff40700780c */ /* 0x040fe40003f22270 */
[C---:B------:R-:W-:Y:S02]  /*0450*/  ISETP.EQ.AND P0, PT, R7.reuse, -0x8, PT ;  /* 0xfffffff80700780c */ /* 0x040fe40003f02270 */
[----:B------:R-:W-:-:S03]  /*0460*/  ISETP.EQ.AND P5, PT, R7, RZ, PT ;  /* 0x000000ff0700720c */ /* 0x000fc60003fa2270 */
[--C-:B------:R-:W-:Y:S01]  /*0470*/  @P3 IMAD.MOV.U32 R5, RZ, RZ, R3.reuse ;  /* 0x000000ffff053224 */ /* 0x100fe200078e0003 */
[C---:B------:R-:W-:Y:S01]  /*0480*/  ISETP.EQ.AND P3, PT, R7.reuse, -0x4, PT ;  /* 0xfffffffc0700780c */ /* 0x040fe20003f62270 */
[----:B------:R-:W-:Y:S02]  /*0490*/  @P4 IMAD.MOV.U32 R6, RZ, RZ, R3 ;  /* 0x000000ffff064224 */ /* 0x000fe400078e0003 */
[--C-:B------:R-:W-:Y:S01]  /*04a0*/  @P4 IMAD.MOV.U32 R5, RZ, RZ, R14.reuse ;  /* 0x000000ffff054224 */ /* 0x100fe200078e000e */
[----:B------:R-:W-:Y:S01]  /*04b0*/  ISETP.EQ.AND P4, PT, R7, 0x4, PT ;  /* 0x000000040700780c */ /* 0x000fe20003f82270 */
[----:B------:R-:W-:Y:S01]  /*04c0*/  @P2 IMAD.MOV.U32 R6, RZ, RZ, R14 ;  /* 0x000000ffff062224 */ /* 0x000fe200078e000e */
[----:B------:R-:W-:Y:S01]  /*04d0*/  @P2 MOV R5, R13 ;  /* 0x0000000d00052202 */ /* 0x000fe20000000f00 */
[----:B------:R-:W-:Y:S02]  /*04e0*/  @P1 IMAD.MOV.U32 R5, RZ, RZ, R12 ;  /* 0x000000ffff051224 */ /* 0x000fe400078e000c */
[----:B------:R-:W-:-:S02]  /*04f0*/  @P0 IMAD.MOV.U32 R5, RZ, RZ, R11 ;  /* 0x000000ffff050224 */ /* 0x000fc400078e000b */
[----:B------:R-:W-:Y:S02]  /*0500*/  @P1 IMAD.MOV.U32 R6, RZ, RZ, R13 ;  /* 0x000000ffff061224 */ /* 0x000fe400078e000d */
[----:B------:R-:W-:Y:S01]  /*0510*/  @P3 IMAD.MOV.U32 R5, RZ, RZ, R9 ;  /* 0x000000ffff053224 */ /* 0x000fe200078e0009 */
[----:B------:R-:W-:Y:S01]  /*0520*/  @P5 MOV R5, R17 ;  /* 0x0000001100055202 */ /* 0x000fe20000000f00 */
[----:B------:R-:W-:Y:S02]  /*0530*/  @P0 IMAD.MOV.U32 R6, RZ, RZ, R12 ;  /* 0x000000ffff060224 */ /* 0x000fe400078e000c */
[----:B------:R-:W-:Y:S02]  /*0540*/  @P3 IMAD.MOV.U32 R6, RZ, RZ, R11 ;  /* 0x000000ffff063224 */ /* 0x000fe400078e000b */
[----:B------:R-:W-:Y:S02]  /*0550*/  @P5 IMAD.MOV.U32 R6, RZ, RZ, R9 ;  /* 0x000000ffff065224 */ /* 0x000fe400078e0009 */
[----:B------:R-:W-:-:S02]  /*0560*/  @P4 IMAD.MOV.U32 R6, RZ, RZ, R17 ;  /* 0x000000ffff064224 */ /* 0x000fc400078e0011 */
[----:B------:R-:W-:Y:S01]  /*0570*/  IMAD.MOV.U32 R15, RZ, RZ, R5 ;  /* 0x000000ffff0f7224 */ /* 0x000fe200078e0005 */
[----:B------:R-:W-:Y:S06]  /*0580*/  @!P6 BRA `(.L_x_2) ;  /* 0x00000000002ce947 */ /* 0x000fec0003800000 */
[----:B------:R-:W-:Y:S01]  /*0590*/  @P2 IMAD.MOV.U32 R5, RZ, RZ, R3 ;  /* 0x000000ffff052224 */ /* 0x000fe200078e0003 */
[----:B------:R-:W-:Y:S01]  /*05a0*/  LOP3.LUT R4, R4, 0x1f, RZ, 0xc0, !PT ;  /* 0x0000001f04047812 */ /* 0x000fe200078ec0ff */
[----:B------:R-:W-:Y:S02]  /*05b0*/  @P1 IMAD.MOV.U32 R5, RZ, RZ, R14 ;  /* 0x000000ffff051224 */ /* 0x000fe400078e000e */
[----:B------:R-:W-:Y:S01]  /*05c0*/  @P0 IMAD.MOV.U32 R5, RZ, RZ, R13 ;  /* 0x000000ffff050224 */ /* 0x000fe200078e000d */
[----:B------:R-:W-:Y:S01]  /*05d0*/  ISETP.EQ.AND P0, PT, R7, 0x8, PT ;  /* 0x000000080700780c */ /* 0x000fe20003f02270 */
[----:B------:R-:W-:Y:S01]  /*05e0*/  @P3 IMAD.MOV.U32 R5, RZ, RZ, R12 ;  /* 0x000000ffff053224 */ /* 0x000fe200078e000c */
[----:B------:R-:W-:Y:S01]  /*05f0*/  SHF.L.W.U32.HI R15, R6, R4, R15 ;  /* 0x00000004060f7219 */ /* 0x000fe20000010e0f */
[----:B------:R-:W-:Y:S01]  /*0600*/  @P5 IMAD.MOV.U32 R5, RZ, RZ, R11 ;  /* 0x000000ffff055224 */ /* 0x000fe200078e000b */
[----:B------:R-:W-:-:S09]  /*0610*/  @P4 MOV R5, R9 ;  /* 0x0000000900054202 */ /* 0x000fd20000000f00 */
[----:B------:R-:W-:-:S05]  /*0620*/  @P0 IMAD.MOV.U32 R5, RZ, RZ, R17 ;  /* 0x000000ffff050224 */ /* 0x000fca00078e0011 */
[----:B------:R-:W-:-:S07]  /*0630*/  SHF.L.W.U32.HI R6, R5, R4, R6 ;  /* 0x0000000405067219 */ /* 0x000fce0000010e06 */
.L_x_2:
[C---:B------:R-:W-:Y:S01]  /*0640*/  SHF.L.W.U32.HI R17, R6.reuse, 0x2, R15 ;  /* 0x0000000206117819 */ /* 0x040fe20000010e0f */
[----:B------:R-:W-:Y:S01]  /*0650*/  IMAD.SHL.U32 R6, R6, 0x4, RZ ;  /* 0x0000000406067824 */ /* 0x000fe200078e00ff */
[----:B------:R-:W-:Y:S01]  /*0660*/  UMOV UR4, 0x54442d19 ;  /* 0x54442d1900047882 */ /* 0x000fe20000000000 */
[----:B------:R-:W-:Y:S01]  /*0670*/  UMOV UR5, 0x3bf921fb ;  /* 0x3bf921fb00057882 */ /* 0x000fe20000000000 */
[----:B------:R-:W-:Y:S02]  /*0680*/  SHF.R.S32.HI R4, RZ, 0x1f, R17 ;  /* 0x0000001fff047819 */ /* 0x000fe40000011411 */
[----:B------:R-:W-:Y:S02]  /*0690*/  ISETP.GE.AND P0, PT, R2, RZ, PT ;  /* 0x000000ff0200720c */ /* 0x000fe40003f06270 */
[C---:B------:R-:W-:Y:S02]  /*06a0*/  LOP3.LUT R6, R4.reuse, R6, RZ, 0x3c, !PT ;  /* 0x0000000604067212 */ /* 0x040fe400078e3cff */
[----:B------:R-:W-:-:S02]  /*06b0*/  LOP3.LUT R7, R4, R17, RZ, 0x3c, !PT ;  /* 0x0000001104077212 */ /* 0x000fc400078e3cff */
[----:B------:R-:W-:Y:S02]  /*06c0*/  SHF.R.U32.HI R10, RZ, 0x1e, R15 ;  /* 0x0000001eff0a7819 */ /* 0x000fe4000001160f */
[----:B------:R-:W0:Y:S01]  /*06d0*/  I2F.F64.S64 R4, R6 ;  /* 0x0000000600047312 */ /* 0x000e220000301c00 */
[C---:B------:R-:W-:Y:S02]  /*06e0*/  LOP3.LUT R2, R17.reuse, R2, RZ, 0x3c, !PT ;  /* 0x0000000211027212 */ /* 0x040fe400078e3cff */
[----:B------:R-:W-:Y:S02]  /*06f0*/  LEA.HI R10, R17, R10, RZ, 0x1 ;  /* 0x0000000a110a7211 */ /* 0x000fe400078f08ff */
[----:B------:R-:W-:-:S03]  /*0700*/  ISETP.GE.AND P1, PT, R2, RZ, PT ;  /* 0x000000ff0200720c */ /* 0x000fc60003f26270 */
[----:B------:R-:W-:-:S04]  /*0710*/  IMAD.MOV R2, RZ, RZ, -R10 ;  /* 0x000000ffff027224 */ /* 0x000fc800078e0a0a */
[----:B------:R-:W-:Y:S01]  /*0720*/  @!P0 IMAD.MOV.U32 R10, RZ, RZ, R2 ;  /* 0x000000ffff0a8224 */ /* 0x000fe200078e0002 */
[----:B0-----:R-:W-:-:S10]  /*0730*/  DMUL R4, R4, UR4 ;  /* 0x0000000404047c28 */ /* 0x001fd40008000000 */
[----:B------:R-:W0:Y:S02]  /*0740*/  F2F.F32.F64 R4, R4 ;  /* 0x0000000400047310 */ /* 0x000e240000301000 */
[----:B0-----:R-:W-:-:S07]  /*0750*/  FSEL R37, -R4, R4, !P1 ;  /* 0x0000000404257208 */ /* 0x001fce0004800100 */
.L_x_0:
[----:B------:R-:W-:Y:S02]  /*0760*/  IMAD.MOV.U32 R2, RZ, RZ, 0x3c190000 ;  /* 0x3c190000ff027424 */ /* 0x000fe400078e00ff */
[C---:B------:R-:W-:Y:S01]  /*0770*/  FMUL R4, R37.reuse, R37 ;  /* 0x0000002525047220 */ /* 0x040fe20000400000 */
[----:B------:R-:W-:Y:S01]  /*0780*/  FMUL R7, R0, 0.63661974668502807617 ;  /* 0x3f22f98300077820 */ /* 0x000fe20000400000 */
[----:B------:R-:W-:Y:S01]  /*0790*/  FSETP.NEU.AND P0, PT, |R37|, 0.00049096695147454738617, PT ;  /* 0x3a00b43c2500780b */ /* 0x000fe20003f0d200 */
[----:B------:R-:W-:Y:S01]  /*07a0*/  BSSY.RECONVERGENT B0, `(.L_x_3) ;  /* 0x0000071000007945 */ /* 0x000fe20003800200 */
[----:B------:R-:W-:Y:S01]  /*07b0*/  FFMA R5, R4, R2, 0.003265380859375 ;  /* 0x3b56000004057423 */ /* 0x000fe20000000002 */
[----:B------:R-:W-:Y:S01]  /*07c0*/  LOP3.LUT R10, R10, 0x1, RZ, 0xc0, !PT ;  /* 0x000000010a0a7812 */ /* 0x000fe200078ec0ff */
[----:B------:R-:W0:Y:S02]  /*07d0*/  F2I.NTZ R8, R7 ;  /* 0x0000000700087305 */ /* 0x000e240000203100 */
[----:B------:R-:W-:Y:S01]  /*07e0*/  FFMA R5, R4, R5, 0.0242919921875 ;  /* 0x3cc7000004057423 */ /* 0x000fe20000000005 */
[----:B------:R-:W-:-:S03]  /*07f0*/  ISETP.NE.U32.AND P1, PT, R10, 0x1, PT ;  /* 0x000000010a00780c */ /* 0x000fc60003f25070 */
[----:B------:R-:W-:-:S04]  /*0800*/  FFMA R5, R4, R5, 0.053466796875 ;  /* 0x3d5b000004057423 */ /* 0x000fc80000000005 */
[----:B------:R-:W-:-:S04]  /*0810*/  FFMA R5, R4, R5, 0.13337790966033935547 ;  /* 0x3e08943804057423 */ /* 0x000fc80000000005 */
[C---:B------:R-:W-:Y:S01]  /*0820*/  FFMA R6, R4.reuse, R5, 0.33333230018615722656 ;  /* 0x3eaaaa8804067423 */ /* 0x040fe20000000005 */
[----:B------:R-:W-:Y:S01]  /*0830*/  FMUL R4, R4, R37 ;  /* 0x0000002504047220 */ /* 0x000fe20000400000 */
[----:B0-----:R-:W-:-:S03]  /*0840*/  I2FP.F32.S32 R5, R8 ;  /* 0x0000000800057245 */ /* 0x001fc60000201400 */
[----:B------:R-:W-:Y:S01]  /*0850*/  @P0 FFMA R37, R6, R4, R37 ;  /* 0x0000000406250223 */ /* 0x000fe20000000025 */
[----:B------:R-:W-:Y:S01]  /*0860*/  FSETP.GE.AND P0, PT, |R0|, 105615, PT ;  /* 0x47ce47800000780b */ /* 0x000fe20003f06200 */
[----:B------:R-:W-:-:S04]  /*0870*/  FFMA R4, R5, -1.5707962512969970703, R0 ;  /* 0xbfc90fda05047823 */ /* 0x000fc80000000000 */
[----:B------:R-:W0:Y:S01]  /*0880*/  @!P1 MUFU.RCP R37, -R37 ;  /* 0x8000002500259308 */ /* 0x000e220000001000 */
[----:B------:R-:W-:-:S04]  /*0890*/  FFMA R4, R5, -7.5497894158615963534e-08, R4 ;  /* 0xb3a2216805047823 */ /* 0x000fc80000000004 */
[----:B------:R-:W-:-:S03]  /*08a0*/  FFMA R33, R5, -5.3903029534742383927e-15, R4 ;  /* 0xa7c234c505217823 */ /* 0x000fc60000000004 */
[----:B------:R-:W-:Y:S05]  /*08b0*/  @!P0 BRA `(.L_x_4) ;  /* 0x00000004007c8947 */ /* 0x000fea0003800000 */
[----:B------:R-:W-:-:S13]  /*08c0*/  FSETP.NEU.AND P0, PT, |R0|, +INF , PT ;  /* 0x7f8000000000780b */ /* 0x000fda0003f0d200 */
[----:B------:R-:W-:Y:S01]  /*08d0*/  @!P0 FMUL R33, RZ, R0 ;  /* 0x00000000ff218220 */ /* 0x000fe20000400000 */
[----:B------:R-:W-:Y:S01]  /*08e0*/  @!P0 IMAD.MOV.U32 R8, RZ, RZ, RZ ;  /* 0x000000ffff088224 */ /* 0x000fe200078e00ff */
[----:B------:R-:W-:Y:S06]  /*08f0*/  @!P0 BRA `(.L_x_4) ;  /* 0x00000004006c8947 */ /* 0x000fec0003800000 */
[----:B------:R-:W-:Y:S01]  /*0900*/  IMAD.SHL.U32 R4, R0, 0x100, RZ ;  /* 0x0000010000047824 */ /* 0x000fe200078e00ff */
[----:B------:R-:W-:Y:S01]  /*0910*/  MOV R17, RZ ;  /* 0x000000ff00117202 */ /* 0x000fe20000000f00 */
[----:B------:R-:W-:Y:S01]  /*0920*/  IMAD.MOV.U32 R10, RZ, RZ, RZ ;  /* 0x000000ffff0a7224 */ /* 0x000fe200078e00ff */
[----:B------:R-:W1:Y:S02]  /*0930*/  LDCU.64 UR8, c[0x4][0x40] ;  /* 0x01000800ff0877ac */ /* 0x000e640008000a00 */
[----:B------:R-:W-:Y:S01]  /*0940*/  LOP3.LUT R8, R4, 0x80000000, RZ, 0xfc, !PT ;  /* 0x8000000004087812 */ /* 0x000fe200078efcff */
[----:B------:R-:W-:Y:S01]  /*0950*/  UMOV UR5, URZ ;  /* 0x000000ff00057c82 */ /* 0x000fe20008000000 */
[----:B------:R-:W-:-:S05]  /*0960*/  UMOV UR4, URZ ;  /* 0x000000ff00047c82 */ /* 0x000fca0008000000 */
.L_x_5:
[----:B-1----:R-:W-:Y:S02]  /*0970*/  IMAD.U32 R6, RZ, RZ, UR8 ;  /* 0x00000008ff067e24 */ /* 0x002fe4000f8e00ff */
        /* <DEDUP_REMOVED lines=14> */
[----:B------:R-:W-:-:S04]  /*0a60*/  IADD3 R4, P6, PT, R4, R17, RZ ;  /* 0x0000001104047210 */ /* 0x000fc80007fde0ff */
[----:B------:R-:W-:Y:S01]  /*0a70*/  IADD3.X R17, PT, PT, R5, UR5, RZ, P6, !PT ;  /* 0x0000000505117c10 */ /* 0x000fe2000b7fe4ff */
[--C-:B------:R-:W-:Y:S01]  /*0a80*/  @P0 IMAD.MOV.U32 R3, RZ, RZ, R4.reuse ;  /* 0x000000ffff030224 */ /* 0x100fe200078e0004 */
[----:B------:R-:W-:Y:S01]  /*0a90*/  @P4 MOV R11, R4 ;  /* 0x00000004000b4202 */ /* 0x000fe20000000f00 */
[--C-:B------:R-:W-:Y:S02]  /*0aa0*/  @P1 IMAD.MOV.U32 R14, RZ, RZ, R4.reuse ;  /* 0x000000ffff0e1224 */ /* 0x100fe400078e0004 */
[--C-:B------:R-:W-:Y:S02]  /*0ab0*/  @P2 IMAD.MOV.U32 R13, RZ, RZ, R4.reuse ;  /* 0x000000ffff0d2224 */ /* 0x100fe400078e0004 */
[--C-:B------:R-:W-:Y:S02]  /*0ac0*/  @P3 IMAD.MOV.U32 R12, RZ, RZ, R4.reuse ;  /* 0x000000ffff0c3224 */ /* 0x100fe400078e0004 */
[----:B------:R-:W-:Y:S01]  /*0ad0*/  @P5 IMAD.MOV.U32 R9, RZ, RZ, R4 ;  /* 0x000000ffff095224 */ /* 0x000fe200078e0004 */
[----:B------:R-:W-:Y:S06]  /*0ae0*/  BRA.U UP0, `(.L_x_5) ;  /* 0xfffffffd00a07547 */ /* 0x000fec000b83ffff */
[----:B------:R-:W-:Y:S01]  /*0af0*/  SHF.R.U32.HI R4, RZ, 0x17, R0 ;  /* 0x00000017ff047819 */ /* 0x000fe20000011600 */
[----:B------:R-:W-:Y:S03]  /*0b00*/  BSSY.RECONVERGENT B1, `(.L_x_6) ;  /* 0x0000028000017945 */ /* 0x000fe60003800200 */
        /* <DEDUP_REMOVED lines=14> */
[----:B------:R-:W-:Y:S01]  /*0bf0*/  @P4 IMAD.MOV.U32 R5, RZ, RZ, R14 ;  /* 0x000000ffff054224 */ /* 0x000fe200078e000e */
[----:B------:R-:W-:Y:S01]  /*0c00*/  ISETP.EQ.AND P4, PT, R7, 0x4, PT ;  /* 0x000000040700780c */ /* 0x000fe20003f82270 */
[----:B------:R-:W-:Y:S01]  /*0c10*/  @P2 IMAD.MOV.U32 R5, RZ, RZ, R13 ;  /* 0x000000ffff052224 */ /* 0x000fe200078e000d */
[----:B------:R-:W-:Y:S01]  /*0c20*/  @P2 MOV R6, R14 ;  /* 0x0000000e00062202 */ /* 0x000fe20000000f00 */
[----:B------:R-:W-:Y:S02]  /*0c30*/  @P1 IMAD.MOV.U32 R5, RZ, RZ, R12 ;  /* 0x000000ffff051224 */ /* 0x000fe400078e000c */
[----:B------:R-:W-:-:S02]  /*0c40*/  @P0 IMAD.MOV.U32 R5, RZ, RZ, R11 ;  /* 0x000000ffff050224 */ /* 0x000fc400078e000b */
[----:B------:R-:W-:Y:S02]  /*0c50*/  @P1 IMAD.MOV.U32 R6, RZ, RZ, R13 ;  /* 0x000000ffff061224 */ /* 0x000fe400078e000d */
[----:B------:R-:W-:Y:S02]  /*0c60*/  @P3 IMAD.MOV.U32 R5, RZ, RZ, R9 ;  /* 0x000000ffff053224 */ /* 0x000fe400078e0009 */
[----:B------:R-:W-:Y:S02]  /*0c70*/  @P5 IMAD.MOV.U32 R5, RZ, RZ, R17 ;  /* 0x000000ffff055224 */ /* 0x000fe400078e0011 */
[----:B------:R-:W-:Y:S02]  /*0c80*/  @P0 IMAD.MOV.U32 R6, RZ, RZ, R12 ;  /* 0x000000ffff060224 */ /* 0x000fe400078e000c */
[----:B------:R-:W-:Y:S01]  /*0c90*/  @P3 IMAD.MOV.U32 R6, RZ, RZ, R11 ;  /* 0x000000ffff063224 */ /* 0x000fe200078e000b */
[----:B------:R-:W-:Y:S01]  /*0ca0*/  @P5 MOV R6, R9 ;  /* 0x0000000900065202 */ /* 0x000fe20000000f00 */
[----:B------:R-:W-:-:S02]  /*0cb0*/  @P4 IMAD.MOV.U32 R6, RZ, RZ, R17 ;  /* 0x000000ffff064224 */ /* 0x000fc400078e0011 */
[----:B------:R-:W-:Y:S01]  /*0cc0*/  IMAD.MOV.U32 R15, RZ, RZ, R5 ;  /* 0x000000ffff0f7224 */ /* 0x000fe200078e0005 */
[----:B------:R-:W-:Y:S06]  /*0cd0*/  @!P6 BRA `(.L_x_7) ;  /* 0x000000000028e947 */ /* 0x000fec0003800000 */
[----:B------:R-:W-:Y:S01]  /*0ce0*/  @P1 IMAD.MOV.U32 R3, RZ, RZ, R14 ;  /* 0x000000ffff031224 */ /* 0x000fe200078e000e */
[----:B------:R-:W-:Y:S01]  /*0cf0*/  LOP3.LUT R4, R4, 0x1f, RZ, 0xc0, !PT ;  /* 0x0000001f04047812 */ /* 0x000fe200078ec0ff */
        /* <DEDUP_REMOVED lines=8> */
.L_x_7:
[----:B------:R-:W-:Y:S05]  /*0d80*/  BSYNC.RECONVERGENT B1 ;  /* 0x0000000000017941 */ /* 0x000fea0003800200 */
.L_x_6:
        /* <DEDUP_REMOVED lines=9> */
[----:B------:R-:W1:Y:S01]  /*0e20*/  I2F.F64.S64 R4, R6 ;  /* 0x0000000600047312 */ /* 0x000e620000301c00 */
[C---:B------:R-:W-:Y:S02]  /*0e30*/  LOP3.LUT R0, R3.reuse, R0, RZ, 0x3c, !PT ;  /* 0x0000000003007212 */ /* 0x040fe400078e3cff */
[----:B------:R-:W-:Y:S02]  /*0e40*/  LEA.HI R8, R3, R8, RZ, 0x1 ;  /* 0x0000000803087211 */ /* 0x000fe400078f08ff */
[----:B------:R-:W-:-:S03]  /*0e50*/  ISETP.GE.AND P1, PT, R0, RZ, PT ;  /* 0x000000ff0000720c */ /* 0x000fc60003f26270 */
[----:B------:R-:W-:-:S04]  /*0e60*/  IMAD.MOV R0, RZ, RZ, -R8 ;  /* 0x000000ffff007224 */ /* 0x000fc800078e0a08 */
[----:B------:R-:W-:Y:S01]  /*0e70*/  @!P0 IMAD.MOV.U32 R8, RZ, RZ, R0 ;  /* 0x000000ffff088224 */ /* 0x000fe200078e0000 */
[----:B-1----:R-:W-:-:S10]  /*0e80*/  DMUL R4, R4, UR4 ;  /* 0x0000000404047c28 */ /* 0x002fd40008000000 */
[----:B------:R-:W1:Y:S02]  /*0e90*/  F2F.F32.F64 R4, R4 ;  /* 0x0000000400047310 */ /* 0x000e640000301000 */
[----:B-1----:R-:W-:-:S07]  /*0ea0*/  FSEL R33, -R4, R4, !P1 ;  /* 0x0000000404217208 */ /* 0x002fce0004800100 */
.L_x_4:
[----:B------:R-:W-:Y:S05]  /*0eb0*/  BSYNC.RECONVERGENT B0 ;  /* 0x0000000000007941 */ /* 0x000fea0003800200 */
.L_x_3:
[----:B------:R-:W1:Y:S01]  /*0ec0*/  LDCU UR4, c[0x0][0x360] ;  /* 0x00006c00ff0477ac */ /* 0x000e620008000800 */
[----:B------:R-:W2:Y:S01]  /*0ed0*/  LDCU UR5, c[0x0][0x3a8] ;  /* 0x00007500ff0577ac */ /* 0x000ea20008000800 */
[----:B------:R-:W3:Y:S01]  /*0ee0*/  LDCU UR8, c[0x0][0x398] ;  /* 0x00007300ff0877ac */ /* 0x000ee20008000800 */
[----:B-1----:R-:W-:-:S05]  /*0ef0*/  IMAD R0, R34, UR4, R32 ;  /* 0x0000000422007c24 */ /* 0x002fca000f8e0220 */
[----:B--2---:R-:W-:-:S04]  /*0f00*/  ISETP.GE.AND P0, PT, R0, UR5, PT ;  /* 0x0000000500007c0c */ /* 0x004fc8000bf06270 */
[----:B---3--:R-:W-:-:S13]  /*0f10*/  FSETP.EQ.OR P0, PT, RZ, UR8, P0 ;  /* 0x00000008ff007c0b */ /* 0x008fda0008702400 */
[----:B------:R-:W-:Y:S05]  /*0f20*/  @P0 EXIT ;  /* 0x000000000000094d */ /* 0x000fea0003800000 */
[----:B------:R-:W0:Y:S01]  /*0f30*/  LDC R4, c[0x0][0x380] ;  /* 0x0000e000ff047b82 */ /* 0x000e220000000800 */
[----:B------:R-:W0:Y:S01]  /*0f40*/  LDCU UR4, c[0x0][0x3ac] ;  /* 0x00007580ff0477ac */ /* 0x000e220008000800 */
[C---:B------:R-:W-:Y:S01]  /*0f50*/  FMUL R0, R33.reuse, R33 ;  /* 0x0000002121007220 */ /* 0x040fe20000400000 */
[----:B------:R-:W-:Y:S01]  /*0f60*/  FSETP.NEU.AND P0, PT, |R33|, 0.00049096695147454738617, PT ;  /* 0x3a00b43c2100780b */ /* 0x000fe20003f0d200 */
[----:B------:R-:W-:Y:S01]  /*0f70*/  BSSY.RECONVERGENT B0, `(.L_x_8) ;  /* 0x0000011000007945 */ /* 0x000fe20003800200 */
[----:B------:R-:W-:Y:S01]  /*0f80*/  LOP3.LUT R8, R8, 0x1, RZ, 0xc0, !PT ;  /* 0x0000000108087812 */ /* 0x000fe200078ec0ff */
[----:B------:R-:W-:Y:S01]  /*0f90*/  FFMA R3, R0, R2, 0.003265380859375 ;  /* 0x3b56000000037423 */ /* 0x000fe20000000002 */
[----:B------:R-:W-:Y:S02]  /*0fa0*/  MOV R36, 0x1080 ;  /* 0x0000108000247802 */ /* 0x000fe40000000f00 */
[----:B------:R-:W-:Y:S01]  /*0fb0*/  ISETP.NE.U32.AND P1, PT, R8, 0x1, PT ;  /* 0x000000010800780c */ /* 0x000fe20003f25070 */
[----:B------:R-:W-:-:S04]  /*0fc0*/  FFMA R3, R0, R3, 0.0242919921875 ;  /* 0x3cc7000000037423 */ /* 0x000fc80000000003 */
[----:B------:R-:W-:-:S04]  /*0fd0*/  FFMA R3, R0, R3, 0.053466796875 ;  /* 0x3d5b000000037423 */ /* 0x000fc80000000003 */
[----:B------:R-:W-:-:S04]  /*0fe0*/  FFMA R3, R0, R3, 0.13337790966033935547 ;  /* 0x3e08943800037423 */ /* 0x000fc80000000003 */
[C---:B------:R-:W-:Y:S01]  /*0ff0*/  FFMA R2, R0.reuse, R3, 0.33333230018615722656 ;  /* 0x3eaaaa8800027423 */ /* 0x040fe20000000003 */
[----:B------:R-:W-:Y:S01]  /*1000*/  FMUL R0, R0, R33 ;  /* 0x0000002100007220 */ /* 0x000fe20000400000 */
[----:B0-----:R-:W-:-:S03]  /*1010*/  FFMA R37, R37, UR4, -R4 ;  /* 0x0000000425257c23 */ /* 0x001fc60008000804 */
[----:B------:R-:W-:Y:S01]  /*1020*/  @P0 FFMA R33, R2, R0, R33 ;  /* 0x0000000002210223 */ /* 0x000fe20000000021 */
[----:B------:R-:W0:Y:S08]  /*1030*/  F2F.F64.F32 R4, R37 ;  /* 0x0000002500047310 */ /* 0x000e300000201800 */
[----:B------:R-:W1:Y:S01]  /*1040*/  @!P1 MUFU.RCP R33, -R33 ;  /* 0x8000002100219308 */ /* 0x000e620000001000 */
[----:B0-----:R-:W-:-:S10]  /*1050*/  DADD R14, -RZ, |R4| ;  /* 0x00000000ff0e7229 */ /* 0x001fd40000000504 */
[----:B-1----:R-:W-:-:S07]  /*1060*/  IMAD.MOV.U32 R35, RZ, RZ, R15 ;  /* 0x000000ffff237224 */ /* 0x002fce00078e000f */
[----:B------:R-:W-:Y:S05]  /*1070*/  CALL.REL.NOINC `($_Z11Recon_BP_2DffffffffPiif$__internal_accurate_pow) ;  /* 0x0000001c00387944 */ /* 0x000fea0003c00000 */
[----:B------:R-:W-:Y:S05]  /*1080*/  BSYNC.RECONVERGENT B0 ;  /* 0x0000000000007941 */ /* 0x000fea0003800200 */
.L_x_8:
[----:B------:R-:W0:Y:S01]  /*1090*/  LDC R0, c[0x0][0x384] ;  /* 0x0000e100ff007b82 */ /* 0x000e220000000800 */
[----:B------:R-:W0:Y:S01]  /*10a0*/  LDCU UR4, c[0x0][0x3ac] ;  /* 0x00007580ff0477ac */ /* 0x000e220008000800 */
[----:B------:R-:W-:Y:S01]  /*10b0*/  DADD R2, R4, 2 ;  /* 0x4000000004027429 */ /* 0x000fe20000000000 */
[----:B------:R-:W-:-:S09]  /*10c0*/  FSETP.NEU.AND P0, PT, R37, RZ, PT ;  /* 0x000000ff2500720b */ /* 0x000fd20003f0d000 */
[----:B------:R-:W-:Y:S01]  /*10d0*/  LOP3.LUT R2, R3, 0x7ff00000, RZ, 0xc0, !PT ;  /* 0x7ff0000003027812 */ /* 0x000fe200078ec0ff */
[----:B------:R-:W-:-:S03]  /*10e0*/  IMAD.MOV.U32 R3, RZ, RZ, R13 ;  /* 0x000000ffff037224 */ /* 0x000fc600078e000d */
[----:B------:R-:W-:Y:S01]  /*10f0*/  ISETP.NE.AND P1, PT, R2, 0x7ff00000, PT ;  /* 0x7ff000000200780c */ /* 0x000fe20003f25270 */
[----:B------:R-:W-:Y:S01]  /*1100*/  IMAD.MOV.U32 R2, RZ, RZ, R12 ;  /* 0x000000ffff027224 */ /* 0x000fe200078e000c */
[----:B------:R-:W-:Y:S01]  /*1110*/  @!P0 CS2R R2, SRZ ;  /* 0x0000000000028805 */ /* 0x000fe2000001ff00 */
[----:B0-----:R-:W-:-:S04]  /*1120*/  FFMA R33, R33, UR4, -R0 ;  /* 0x0000000421217c23 */ /* 0x001fc80008000800 */
[----:B------:R-:W0:Y:S02]  /*1130*/  F2F.F64.F32 R6, R33 ;  /* 0x0000002100067310 */ /* 0x000e240000201800 */
[----:B0-----:R-:W-:-:S04]  /*1140*/  DADD R14, -RZ, |R6| ;  /* 0x00000000ff0e7229 */ /* 0x001fc80000000506 */
[----:B------:R-:W-:Y:S07]  /*1150*/  @P1 BRA `(.L_x_9) ;  /* 0x0000000000181947 */ /* 0x000fee0003800000 */
[----:B------:R-:W-:-:S13]  /*1160*/  FSETP.NAN.AND P0, PT, R37, R37, PT ;  /* 0x000000252500720b */ /* 0x000fda0003f08000 */
[----:B------:R-:W-:Y:S01]  /*1170*/  @P0 DADD R2, R4, 2 ;  /* 0x4000000004020429 */ /* 0x000fe20000000000 */
[----:B------:R-:W-:Y:S10]  /*1180*/  @P0 BRA `(.L_x_9) ;  /* 0x00000000000c0947 */ /* 0x000ff40003800000 */
[----:B------:R-:W-:-:S14]  /*1190*/  DSETP.NEU.AND P0, PT, |R4|, +INF , PT ;  /* 0x7ff000000400742a */ /* 0x000fdc0003f0d200 */
[----:B------:R-:W-:Y:S01]  /*11a0*/  @!P0 MOV R2, 0x0 ;  /* 0x0000000000028802 */ /* 0x000fe20000000f00 */
[----:B------:R-:W-:-:S07]  /*11b0*/  @!P0 IMAD.MOV.U32 R3, RZ, RZ, 0x7ff00000 ;  /* 0x7ff00000ff038424 */ /* 0x000fce00078e00ff */
.L_x_9:
[----:B------:R-:W-:Y:S01]  /*11c0*/  BSSY.RECONVERGENT B0, `(.L_x_10) ;  /* 0x0000004000007945 */ /* 0x000fe20003800200 */
[----:B------:R-:W-:Y:S01]  /*11d0*/  IMAD.MOV.U32 R35, RZ, RZ, R15 ;  /* 0x000000ffff237224 */ /* 0x000fe200078e000f */
[----:B------:R-:W-:-:S07]  /*11e0*/  MOV R36, 0x1200 ;  /* 0x0000120000247802 */ /* 0x000fce0000000f00 */
[----:B------:R-:W-:Y:S05]  /*11f0*/  CALL.REL.NOINC `($_Z11Recon_BP_2DffffffffPiif$__internal_accurate_pow) ;  /* 0x0000001800d87944 */ /* 0x000fea0003c00000 */
[----:B------:R-:W-:Y:S05]  /*1200*/  BSYNC.RECONVERGENT B0 ;  /* 0x0000000000007941 */ /* 0x000fea0003800200 */
.L_x_10:
[----:B------:R-:W-:Y:S01]  /*1210*/  DADD R4, R6, 2 ;  /* 0x4000000006047429 */ /* 0x000fe20000000000 */
[----:B------:R-:W0:Y:S01]  /*1220*/  LDC R0, c[0x0][0x388] ;  /* 0x0000e200ff007b82 */ /* 0x000e220000000800 */
[----:B------:R-:W-:Y:S01]  /*1230*/  FSETP.NEU.AND P0, PT, R33, RZ, PT ;  /* 0x000000ff2100720b */ /* 0x000fe20003f0d000 */
[----:B------:R-:W-:Y:S07]  /*1240*/  BSSY.RECONVERGENT B0, `(.L_x_11) ;  /* 0x000000b000007945 */ /* 0x000fee0003800200 */
[----:B------:R-:W-:-:S04]  /*1250*/  LOP3.LUT R4, R5, 0x7ff00000, RZ, 0xc0, !PT ;  /* 0x7ff0000005047812 */ /* 0x000fc800078ec0ff */
[----:B------:R-:W-:Y:S02]  /*1260*/  ISETP.NE.AND P1, PT, R4, 0x7ff00000, PT ;  /* 0x7ff000000400780c */ /* 0x000fe40003f25270 */
[----:B------:R-:W-:-:S11]  /*1270*/  @!P0 CS2R R12, SRZ ;  /* 0x00000000000c8805 */ /* 0x000fd6000001ff00 */
[----:B------:R-:W-:Y:S05]  /*1280*/  @P1 BRA `(.L_x_12) ;  /* 0x0000000000181947 */ /* 0x000fea0003800000 */
[----:B------:R-:W-:-:S13]  /*1290*/  FSETP.NAN.AND P0, PT, R33, R33, PT ;  /* 0x000000212100720b */ /* 0x000fda0003f08000 */
[----:B------:R-:W-:Y:S01]  /*12a0*/  @P0 DADD R12, R6, 2 ;  /* 0x40000000060c0429 */ /* 0x000fe20000000000 */
[----:B------:R-:W-:Y:S10]  /*12b0*/  @P0 BRA `(.L_x_12) ;  /* 0x00000000000c0947 */ /* 0x000ff40003800000 */
[----:B------:R-:W-:-:S14]  /*12c0*/  DSETP.NEU.AND P0, PT, |R6|, +INF , PT ;  /* 0x7ff000000600742a */ /* 0x000fdc0003f0d200 */
[----:B------:R-:W-:Y:S02]  /*12d0*/  @!P0 IMAD.MOV.U32 R12, RZ, RZ, 0x0 ;  /* 0x00000000ff0c8424 */ /* 0x000fe400078e00ff */
[----:B------:R-:W-:-:S07]  /*12e0*/  @!P0 IMAD.MOV.U32 R13, RZ, RZ, 0x7ff00000 ;  /* 0x7ff00000ff0d8424 */ /* 0x000fce00078e00ff */
.L_x_12:
[----:B------:R-:W-:Y:S05]  /*12f0*/  BSYNC.RECONVERGENT B0 ;  /* 0x0000000000007941 */ /* 0x000fea0003800200 */
.L_x_11:
[----:B------:R-:W0:Y:S01]  /*1300*/  LDCU UR4, c[0x0][0x3ac] ;  /* 0x00007580ff0477ac */ /* 0x000e220008000800 */
[----:B------:R-:W-:Y:S01]  /*1310*/  FSETP.NEU.AND P1, PT, R37, 1, PT ;  /* 0x3f8000002500780b */ /* 0x000fe20003f2d000 */
[----:B------:R-:W-:Y:S01]  /*1320*/  BSSY.RECONVERGENT B0, `(.L_x_13) ;  /* 0x000000d000007945 */ /* 0x000fe20003800200 */
[----:B------:R-:W-:Y:S02]  /*1330*/  FSETP.NEU.AND P0, PT, R33, 1, PT ;  /* 0x3f8000002100780b */ /* 0x000fe40003f0d000 */
[----:B------:R-:W-:Y:S02]  /*1340*/  FSEL R2, R2, RZ, P1 ;  /* 0x000000ff02027208 */ /* 0x000fe40000800000 */
[----:B------:R-:W-:Y:S02]  /*1350*/  FSEL R3, R3, 1.875, P1 ;  /* 0x3ff0000003037808 */ /* 0x000fe40000800000 */
[----:B------:R-:W-:Y:S02]  /*1360*/  FSEL R8, R12, RZ, P0 ;  /* 0x000000ff0c087208 */ /* 0x000fe40000000000 */
[----:B------:R-:W-:-:S02]  /*1370*/  FSEL R9, R13, 1.875, P0 ;  /* 0x3ff000000d097808 */ /* 0x000fc40000000000 */
[----:B------:R-:W-:-:S04]  /*1380*/  MOV R36, 0x13f0 ;  /* 0x000013f000247802 */ /* 0x000fc80000000f00 */
[----:B------:R-:W-:Y:S01]  /*1390*/  DADD R2, R2, R8 ;  /* 0x0000000002027229 */ /* 0x000fe20000000008 */
[----:B0-----:R-:W-:-:S04]  /*13a0*/  FADD R5, -R0, UR4 ;  /* 0x0000000400057e21 */ /* 0x001fc80008000100 */
[----:B------:R-:W0:Y:S02]  /*13b0*/  F2F.F64.F32 R6, R5 ;  /* 0x0000000500067310 */ /* 0x000e240000201800 */
[----:B0-----:R-:W-:-:S10]  /*13c0*/  DADD R14, -RZ, |R6| ;  /* 0x00000000ff0e7229 */ /* 0x001fd40000000506 */
[----:B------:R-:W-:-:S07]  /*13d0*/  IMAD.MOV.U32 R35, RZ, RZ, R15 ;  /* 0x000000ffff237224 */ /* 0x000fce00078e000f */
[----:B------:R-:W-:Y:S05]  /*13e0*/  CALL.REL.NOINC `($_Z11Recon_BP_2DffffffffPiif$__internal_accurate_pow) ;  /* 0x00000018005c7944 */ /* 0x000fea0003c00000 */
[----:B------:R-:W-:Y:S05]  /*13f0*/  BSYNC.RECONVERGENT B0 ;  /* 0x0000000000007941 */ /* 0x000fea0003800200 */
.L_x_13:
[----:B------:R-:W-:Y:S01]  /*1400*/  DADD R8, R6, 2 ;  /* 0x4000000006087429 */ /* 0x000fe20000000000 */
[C---:B------:R-:W-:Y:S02]  /*1410*/  FSETP.NEU.AND P0, PT, R5.reuse, RZ, PT ;  /* 0x000000ff0500720b */ /* 0x040fe40003f0d000 */
[----:B------:R-:W-:-:S07]  /*1420*/  FSETP.NEU.AND P2, PT, R5, 1, PT ;  /* 0x3f8000000500780b */ /* 0x000fce0003f4d000 */
        /* <DEDUP_REMOVED lines=10> */
.L_x_14:
[----:B------:R-:W-:Y:S01]  /*14d0*/  FSEL R6, R12, RZ, P2 ;  /* 0x000000ff0c067208 */ /* 0x000fe20001000000 */
[----:B------:R-:W-:Y:S01]  /*14e0*/  IMAD.MOV.U32 R10, RZ, RZ, 0x0 ;  /* 0x00000000ff0a7424 */ /* 0x000fe200078e00ff */
[----:B------:R-:W-:Y:S01]  /*14f0*/  FSEL R7, R13, 1.875, P2 ;  /* 0x3ff000000d077808 */ /* 0x000fe20001000000 */
[----:B------:R-:W-:Y:S01]  /*1500*/  IMAD.MOV.U32 R11, RZ, RZ, 0x3fd80000 ;  /* 0x3fd80000ff0b7424 */ /* 0x000fe200078e00ff */
[----:B------:R-:W-:Y:S04]  /*1510*/  BSSY.RECONVERGENT B0, `(.L_x_15) ;  /* 0x0000019000007945 */ /* 0x000fe80003800200 */
[----:B------:R-:W-:-:S06]  /*1520*/  DADD R6, R2, R6 ;  /* 0x0000000002067229 */ /* 0x000fcc0000000006 */
[----:B------:R-:W0:Y:S04]  /*1530*/  MUFU.RSQ64H R3, R7 ;  /* 0x0000000700037308 */ /* 0x000e280000001c00 */
[----:B------:R-:W-:-:S04]  /*1540*/  IADD3 R2, PT, PT, R7, -0x3500000, RZ ;  /* 0xfcb0000007027810 */ /* 0x000fc80007ffe0ff */
[----:B------:R-:W-:Y:S02]  /*1550*/  ISETP.GE.U32.AND P0, PT, R2, 0x7ca00000, PT ;  /* 0x7ca000000200780c */ /* 0x000fe40003f06070 */
[----:B0-----:R-:W-:-:S08]  /*1560*/  DMUL R8, R2, R2 ;  /* 0x0000000202087228 */ /* 0x001fd00000000000 */
[----:B------:R-:W-:-:S08]  /*1570*/  DFMA R8, R6, -R8, 1 ;  /* 0x3ff000000608742b */ /* 0x000fd00000000808 */
[----:B------:R-:W-:Y:S02]  /*1580*/  DFMA R10, R8, R10, 0.5 ;  /* 0x3fe00000080a742b */ /* 0x000fe4000000000a */
[----:B------:R-:W-:-:S08]  /*1590*/  DMUL R8, R2, R8 ;  /* 0x0000000802087228 */ /* 0x000fd00000000000 */
[----:B------:R-:W-:-:S08]  /*15a0*/  DFMA R14, R10, R8, R2 ;  /* 0x000000080a0e722b */ /* 0x000fd00000000002 */
[----:B------:R-:W-:Y:S02]  /*15b0*/  DMUL R10, R6, R14 ;  /* 0x0000000e060a7228 */ /* 0x000fe40000000000 */
[----:B------:R-:W-:Y:S02]  /*15c0*/  VIADD R9, R15, 0xfff00000 ;  /* 0xfff000000f097836 */ /* 0x000fe40000000000 */
[----:B------:R-:W-:-:S04]  /*15d0*/  IMAD.MOV.U32 R8, RZ, RZ, R14 ;  /* 0x000000ffff087224 */ /* 0x000fc800078e000e */
[----:B------:R-:W-:-:S08]  /*15e0*/  DFMA R18, R10, -R10, R6 ;  /* 0x8000000a0a12722b */ /* 0x000fd00000000006 */
[----:B------:R-:W-:Y:S01]  /*15f0*/  DFMA R12, R18, R8, R10 ;  /* 0x00000008120c722b */ /* 0x000fe2000000000a */
[----:B------:R-:W-:Y:S10]  /*1600*/  @!P0 BRA `(.L_x_16) ;  /* 0x0000000000248947 */ /* 0x000ff40003800000 */
[----:B------:R-:W-:Y:S01]  /*1610*/  IMAD.MOV.U32 R16, RZ, RZ, R6 ;  /* 0x000000ffff107224 */ /* 0x000fe200078e0006 */
[----:B------:R-:W-:Y:S01]  /*1620*/  MOV R17, R10 ;  /* 0x0000000a00117202 */ /* 0x000fe20000000f00 */
[----:B------:R-:W-:Y:S01]  /*1630*/  IMAD.MOV.U32 R12, RZ, RZ, R18 ;  /* 0x000000ffff0c7224 */ /* 0x000fe200078e0012 */
[----:B------:R-:W-:Y:S01]  /*1640*/  MOV R6, 0x16a0 ;  /* 0x000016a000067802 */ /* 0x000fe20000000f00 */
[----:B------:R-:W-:Y:S02]  /*1650*/  IMAD.MOV.U32 R13, RZ, RZ, R19 ;  /* 0x000000ffff0d7224 */ /* 0x000fe400078e0013 */
[----:B------:R-:W-:Y:S02]  /*1660*/  IMAD.MOV.U32 R18, RZ, RZ, R11 ;  /* 0x000000ffff127224 */ /* 0x000fe400078e000b */
[----:B------:R-:W-:Y:S02]  /*1670*/  IMAD.MOV.U32 R8, RZ, RZ, R2 ;  /* 0x000000ffff087224 */ /* 0x000fe400078e0002 */
[----:B------:R-:W-:-:S07]  /*1680*/  IMAD.MOV.U32 R15, RZ, RZ, R9 ;  /* 0x000000ffff0f7224 */ /* 0x000fce00078e0009 */
[----:B------:R-:W-:Y:S05]  /*1690*/  CALL.REL.NOINC `($__internal_1_$__cuda_sm20_dsqrt_rn_f64_mediumpath_v1) ;  /* 0x0000000c00507944 */ /* 0x000fea0003c00000 */
.L_x_16:
[----:B------:R-:W-:Y:S05]  /*16a0*/  BSYNC.RECONVERGENT B0 ;  /* 0x0000000000007941 */ /* 0x000fea0003800200 */
.L_x_15:
[----:B------:R-:W0:Y:S01]  /*16b0*/  LDC R4, c[0x0][0x38c] ;  /* 0x0000e300ff047b82 */ /* 0x000e220000000800 */
[----:B------:R-:W0:Y:S01]  /*16c0*/  LDCU UR4, c[0x0][0x380] ;  /* 0x00007000ff0477ac */ /* 0x000e220008000800 */
[----:B------:R-:W-:Y:S01]  /*16d0*/  F2F.F32.F64 R3, R12 ;  /* 0x0000000c00037310 */ /* 0x000fe20000301000 */
[----:B------:R-:W-:Y:S01]  /*16e0*/  BSSY.RECONVERGENT B0, `(.L_x_17) ;  /* 0x0000007000007945 */ /* 0x000fe20003800200 */
[----:B------:R-:W-:Y:S01]  /*16f0*/  MOV R36, 0x1750 ;  /* 0x0000175000247802 */ /* 0x000fe20000000f00 */
[----:B0-----:R-:W-:-:S05]  /*1700*/  FADD R4, -R4, UR4 ;  /* 0x0000000404047e21 */ /* 0x001fca0008000100 */
[----:B------:R-:W0:Y:S02]  /*1710*/  F2F.F64.F32 R10, R4 ;  /* 0x00000004000a7310 */ /* 0x000e240000201800 */
[----:B0-----:R-:W-:-:S10]  /*1720*/  DADD R14, -RZ, |R10| ;  /* 0x00000000ff0e7229 */ /* 0x001fd4000000050a */
[----:B------:R-:W-:-:S07]  /*1730*/  IMAD.MOV.U32 R35, RZ, RZ, R15 ;  /* 0x000000ffff237224 */ /* 0x000fce00078e000f */
[----:B------:R-:W-:Y:S05]  /*1740*/  CALL.REL.NOINC `($_Z11Recon_BP_2DffffffffPiif$__internal_accurate_pow) ;  /* 0x0000001400847944 */ /* 0x000fea0003c00000 */
[----:B------:R-:W-:Y:S05]  /*1750*/  BSYNC.RECONVERGENT B0 ;  /* 0x0000000000007941 */ /* 0x000fea0003800200 */
.L_x_17:
        /* <DEDUP_REMOVED lines=9> */
[----:B0-----:R-:W-:-:S04]  /*17f0*/  FADD R2, -R2, UR4 ;  /* 0x0000000402027e21 */ /* 0x001fc80008000100 */
[----:B------:R-:W0:Y:S02]  /*1800*/  F2F.F64.F32 R6, R2 ;  /* 0x0000000200067310 */ /* 0x000e240000201800 */
[----:B0-----:R-:W-:-:S04]  /*1810*/  DADD R14, -RZ, |R6| ;  /* 0x00000000ff0e7229 */ /* 0x001fc80000000506 */
[----:B------:R-:W-:Y:S07]  /*1820*/  @P1 BRA `(.L_x_18) ;  /* 0x0000000000181947 */ /* 0x000fee0003800000 */
[----:B------:R-:W-:-:S13]  /*1830*/  FSETP.NAN.AND P0, PT, R4, R4, PT ;  /* 0x000000040400720b */ /* 0x000fda0003f08000 */
[----:B------:R-:W-:Y:S01]  /*1840*/  @P0 DADD R8, R10, 2 ;  /* 0x400000000a080429 */ /* 0x000fe20000000000 */
[----:B------:R-:W-:Y:S10]  /*1850*/  @P0 BRA `(.L_x_18) ;  /* 0x00000000000c0947 */ /* 0x000ff40003800000 */
[----:B------:R-:W-:-:S14]  /*1860*/  DSETP.NEU.AND P0, PT, |R10|, +INF , PT ;  /* 0x7ff000000a00742a */ /* 0x000fdc0003f0d200 */
[----:B------:R-:W-:Y:S01]  /*1870*/  @!P0 IMAD.MOV.U32 R8, RZ, RZ, 0x0 ;  /* 0x00000000ff088424 */ /* 0x000fe200078e00ff */
[----:B------:R-:W-:-:S07]  /*1880*/  @!P0 MOV R9, 0x7ff00000 ;  /* 0x7ff0000000098802 */ /* 0x000fce0000000f00 */
.L_x_18:
[----:B------:R-:W-:Y:S01]  /*1890*/  BSSY.RECONVERGENT B0, `(.L_x_19) ;  /* 0x0000004000007945 */ /* 0x000fe20003800200 */
[----:B------:R-:W-:Y:S01]  /*18a0*/  IMAD.MOV.U32 R35, RZ, RZ, R15 ;  /* 0x000000ffff237224 */ /* 0x000fe200078e000f */
[----:B------:R-:W-:-:S07]  /*18b0*/  MOV R36, 0x18d0 ;  /* 0x000018d000247802 */ /* 0x000fce0000000f00 */
[----:B------:R-:W-:Y:S05]  /*18c0*/  CALL.REL.NOINC `($_Z11Recon_BP_2DffffffffPiif$__internal_accurate_pow) ;  /* 0x0000001400247944 */ /* 0x000fea0003c00000 */
[----:B------:R-:W-:Y:S05]  /*18d0*/  BSYNC.RECONVERGENT B0 ;  /* 0x0000000000007941 */ /* 0x000fea0003800200 */
.L_x_19:
[----:B------:R-:W0:Y:S01]  /*18e0*/  LDC R0, c[0x0][0x394] ;  /* 0x0000e500ff007b82 */ /* 0x000e220000000800 */
[----:B------:R-:W0:Y:S01]  /*18f0*/  LDCU UR4, c[0x0][0x388] ;  /* 0x00007100ff0477ac */ /* 0x000e220008000800 */
[----:B------:R-:W-:Y:S01]  /*1900*/  DADD R10, R6, 2 ;  /* 0x40000000060a7429 */ /* 0x000fe20000000000 */
[----:B------:R-:W-:Y:S02]  /*1910*/  FSETP.NEU.AND P0, PT, R2, RZ, PT ;  /* 0x000000ff0200720b */ /* 0x000fe40003f0d000 */
[----:B------:R-:W-:Y:S02]  /*1920*/  FSETP.NEU.AND P3, PT, R4, 1, PT ;  /* 0x3f8000000400780b */ /* 0x000fe40003f6d000 */
[----:B------:R-:W-:Y:S02]  /*1930*/  FSETP.NEU.AND P2, PT, R2, 1, PT ;  /* 0x3f8000000200780b */ /* 0x000fe40003f4d000 */
[----:B------:R-:W-:Y:S02]  /*1940*/  FSEL R8, R8, RZ, P3 ;  /* 0x000000ff08087208 */ /* 0x000fe40001800000 */
[----:B------:R-:W-:-:S02]  /*1950*/  FSEL R9, R9, 1.875, P3 ;  /* 0x3ff0000009097808 */ /* 0x000fc40001800000 */
[----:B------:R-:W-:-:S03]  /*1960*/  LOP3.LUT R10, R11, 0x7ff00000, RZ, 0xc0, !PT ;  /* 0x7ff000000b0a7812 */ /* 0x000fc600078ec0ff */
[----:B------:R-:W-:Y:S02]  /*1970*/  @!P0 CS2R R12, SRZ ;  /* 0x00000000000c8805 */ /* 0x000fe4000001ff00 */
[----:B------:R-:W-:Y:S01]  /*1980*/  ISETP.NE.AND P1, PT, R10, 0x7ff00000, PT ;  /* 0x7ff000000a00780c */ /* 0x000fe20003f25270 */
[----:B0-----:R-:W-:-:S04]  /*1990*/  FADD R0, -R0, UR4 ;  /* 0x0000000400007e21 */ /* 0x001fc80008000100 */
[----:B------:R0:W1:Y:S08]  /*19a0*/  F2F.F64.F32 R10, R0 ;  /* 0x00000000000a7310 */ /* 0x0000700000201800 */
[----:B------:R-:W-:Y:S05]  /*19b0*/  @P1 BRA `(.L_x_20) ;  /* 0x0000000000181947 */ /* 0x000fea0003800000 */
[----:B------:R-:W-:-:S13]  /*19c0*/  FSETP.NAN.AND P0, PT, R2, R2, PT ;  /* 0x000000020200720b */ /* 0x000fda0003f08000 */
[----:B------:R-:W-:Y:S01]  /*19d0*/  @P0 DADD R12, R6, 2 ;  /* 0x40000000060c0429 */ /* 0x000fe20000000000 */
[----:B------:R-:W-:Y:S10]  /*19e0*/  @P0 BRA `(.L_x_20) ;  /* 0x00000000000c0947 */ /* 0x000ff40003800000 */
[----:B------:R-:W-:-:S14]  /*19f0*/  DSETP.NEU.AND P0, PT, |R6|, +INF , PT ;  /* 0x7ff000000600742a */ /* 0x000fdc0003f0d200 */
[----:B------:R-:W-:Y:S02]  /*1a00*/  @!P0 IMAD.MOV.U32 R12, RZ, RZ, 0x0 ;  /* 0x00000000ff0c8424 */ /* 0x000fe400078e00ff */
[----:B------:R-:W-:-:S07]  /*1a10*/  @!P0 IMAD.MOV.U32 R13, RZ, RZ, 0x7ff00000 ;  /* 0x7ff00000ff0d8424 */ /* 0x000fce00078e00ff */
.L_x_20:
[----:B-1----:R-:W-:Y:S01]  /*1a20*/  DADD R14, -RZ, |R10| ;  /* 0x00000000ff0e7229 */ /* 0x002fe2000000050a */
[----:B------:R-:W-:Y:S01]  /*1a30*/  FSEL R6, R12, RZ, P2 ;  /* 0x000000ff0c067208 */ /* 0x000fe20001000000 */
[----:B------:R-:W-:Y:S01]  /*1a40*/  BSSY.RECONVERGENT B0, `(.L_x_21) ;  /* 0x0000006000007945 */ /* 0x000fe20003800200 */
[----:B------:R-:W-:Y:S02]  /*1a50*/  FSEL R7, R13, 1.875, P2 ;  /* 0x3ff000000d077808 */ /* 0x000fe40001000000 */
[----:B------:R-:W-:-:S04]  /*1a60*/  MOV R36, 0x1aa0 ;  /* 0x00001aa000247802 */ /* 0x000fc80000000f00 */
[----:B------:R-:W-:Y:S01]  /*1a70*/  DADD R6, R8, R6 ;  /* 0x0000000008067229 */ /* 0x000fe20000000006 */
[----:B------:R-:W-:-:S10]  /*1a80*/  IMAD.MOV.U32 R35, RZ, RZ, R15 ;  /* 0x000000ffff237224 */ /* 0x000fd400078e000f */
[----:B0-----:R-:W-:Y:S05]  /*1a90*/  CALL.REL.NOINC `($_Z11Recon_BP_2DffffffffPiif$__internal_accurate_pow) ;  /* 0x0000001000b07944 */ /* 0x001fea0003c00000 */
[----:B------:R-:W-:Y:S05]  /*1aa0*/  BSYNC.RECONVERGENT B0 ;  /* 0x0000000000007941 */ /* 0x000fea0003800200 */
.L_x_21:
        /* <DEDUP_REMOVED lines=13> */
.L_x_22:
[----:B------:R-:W-:Y:S01]  /*1b80*/  FSEL R8, R12, RZ, P2 ;  /* 0x000000ff0c087208 */ /* 0x000fe20001000000 */
[----:B------:R-:W-:Y:S01]  /*1b90*/  BSSY.RECONVERGENT B0, `(.L_x_23) ;  /* 0x000001b000007945 */ /* 0x000fe20003800200 */
[----:B------:R-:W-:Y:S01]  /*1ba0*/  FSEL R9, R13, 1.875, P2 ;  /* 0x3ff000000d097808 */ /* 0x000fe20001000000 */
[----:B------:R-:W-:Y:S01]  /*1bb0*/  IMAD.MOV.U32 R13, RZ, RZ, 0x3fd80000 ;  /* 0x3fd80000ff0d7424 */ /* 0x000fe200078e00ff */
[----:B------:R-:W-:-:S04]  /*1bc0*/  MOV R12, 0x0 ;  /* 0x00000000000c7802 */ /* 0x000fc80000000f00 */
[----:B------:R-:W-:-:S06]  /*1bd0*/  DADD R6, R6, R8 ;  /* 0x0000000006067229 */ /* 0x000fcc0000000008 */
[----:B------:R-:W0:Y:S04]  /*1be0*/  MUFU.RSQ64H R9, R7 ;  /* 0x0000000700097308 */ /* 0x000e280000001c00 */
[----:B------:R-:W-:-:S05]  /*1bf0*/  VIADD R8, R7, 0xfcb00000 ;  /* 0xfcb0000007087836 */ /* 0x000fca0000000000 */
[----:B------:R-:W-:Y:S01]  /*1c00*/  ISETP.GE.U32.AND P0, PT, R8, 0x7ca00000, PT ;  /* 0x7ca000000800780c */ /* 0x000fe20003f06070 */
        /* <DEDUP_REMOVED lines=11> */
[----:B------:R-:W-:Y:S02]  /*1cc0*/  IMAD.MOV.U32 R14, RZ, RZ, R18 ;  /* 0x000000ffff0e7224 */ /* 0x000fe400078e0012 */
[----:B------:R-:W-:Y:S01]  /*1cd0*/  IMAD.MOV.U32 R16, RZ, RZ, R6 ;  /* 0x000000ffff107224 */ /* 0x000fe200078e0006 */
[----:B------:R-:W-:Y:S01]  /*1ce0*/  MOV R6, 0x1d20 ;  /* 0x00001d2000067802 */ /* 0x000fe20000000f00 */
[----:B------:R-:W-:Y:S02]  /*1cf0*/  IMAD.MOV.U32 R17, RZ, RZ, R10 ;  /* 0x000000ffff117224 */ /* 0x000fe400078e000a */
[----:B------:R-:W-:-:S07]  /*1d00*/  IMAD.MOV.U32 R18, RZ, RZ, R11 ;  /* 0x000000ffff127224 */ /* 0x000fce00078e000b */
[----:B------:R-:W-:Y:S05]  /*1d10*/  CALL.REL.NOINC `($__internal_1_$__cuda_sm20_dsqrt_rn_f64_mediumpath_v1) ;  /* 0x0000000400b07944 */ /* 0x000fea0003c00000 */
[----:B------:R-:W-:Y:S01]  /*1d20*/  MOV R16, R12 ;  /* 0x0000000c00107202 */ /* 0x000fe20000000f00 */
[----:B------:R-:W-:-:S07]  /*1d30*/  IMAD.MOV.U32 R17, RZ, RZ, R13 ;  /* 0x000000ffff117224 */ /* 0x000fce00078e000d */
.L_x_24:
[----:B------:R-:W-:Y:S05]  /*1d40*/  BSYNC.RECONVERGENT B0 ;  /* 0x0000000000007941 */ /* 0x000fea0003800200 */
.L_x_23:
[----:B------:R-:W0:Y:S01]  /*1d50*/  F2F.F32.F64 R16, R16 ;  /* 0x0000001000107310 */ /* 0x000e220000301000 */
[----:B------:R-:W-:Y:S01]  /*1d60*/  FMUL R2, R33, R2 ;  /* 0x0000000221027220 */ /* 0x000fe20000400000 */
[----:B------:R-:W-:Y:S03]  /*1d70*/  BSSY.RECONVERGENT B0, `(.L_x_25) ;  /* 0x000000f000007945 */ /* 0x000fe60003800200 */
[----:B------:R-:W-:-:S04]  /*1d80*/  FFMA R2, R37, R4, R2 ;  /* 0x0000000425027223 */ /* 0x000fc80000000002 */
[----:B------:R-:W-:Y:S01]  /*1d90*/  FFMA R0, R5, R0, R2 ;  /* 0x0000000005007223 */ /* 0x000fe20000000002 */
[----:B0-----:R-:W-:-:S04]  /*1da0*/  FMUL R7, R3, R16 ;  /* 0x0000001003077220 */ /* 0x001fc80000400000 */
[----:B------:R-:W0:Y:S08]  /*1db0*/  MUFU.RCP R3, R7 ;  /* 0x0000000700037308 */ /* 0x000e300000001000 */
[----:B------:R-:W1:Y:S01]  /*1dc0*/  FCHK P0, R0, R7 ;  /* 0x0000000700007302 */ /* 0x000e620000000000 */
[----:B0-----:R-:W-:-:S04]  /*1dd0*/  FFMA R4, -R7, R3, 1 ;  /* 0x3f80000007047423 */ /* 0x001fc80000000103 */
[----:B------:R-:W-:-:S04]  /*1de0*/  FFMA R3, R3, R4, R3 ;  /* 0x0000000403037223 */ /* 0x000fc80000000003 */
[----:B------:R-:W-:-:S04]  /*1df0*/  FFMA R2, R0, R3, RZ ;  /* 0x0000000300027223 */ /* 0x000fc800000000ff */
[----:B------:R-:W-:-:S04]  /*1e00*/  FFMA R4, -R7, R2, R0 ;  /* 0x0000000207047223 */ /* 0x000fc80000000100 */
[----:B------:R-:W-:Y:S01]  /*1e10*/  FFMA R2, R3, R4, R2 ;  /* 0x0000000403027223 */ /* 0x000fe20000000002 */
[----:B-1----:R-:W-:Y:S06]  /*1e20*/  @!P0 BRA `(.L_x_26) ;  /* 0x00000000000c8947 */ /* 0x002fec0003800000 */
[----:B------:R-:W-:-:S07]  /*1e30*/  MOV R2, 0x1e50 ;  /* 0x00001e5000027802 */ /* 0x000fce0000000f00 */
[----:B------:R-:W-:Y:S05]  /*1e40*/  CALL.REL.NOINC `($__internal_2_$__cuda_sm3x_div_rn_noftz_f32_slowpath) ;  /* 0x0000000800207944 */ /* 0x000fea0003c00000 */
[----:B------:R-:W-:-:S07]  /*1e50*/  IMAD.MOV.U32 R2, RZ, RZ, R4 ;  /* 0x000000ffff027224 */ /* 0x000fce00078e0004 */
.L_x_26:
[----:B------:R-:W-:Y:S05]  /*1e60*/  BSYNC.RECONVERGENT B0 ;  /* 0x0000000000007941 */ /* 0x000fea0003800200 */
.L_x_25:
[----:B------:R-:W0:Y:S02]  /*1e70*/  LDCU UR4, c[0x0][0x39c] ;  /* 0x00007380ff0477ac */ /* 0x000e240008000800 */
[----:B0-----:R-:W0:Y:S08]  /*1e80*/  F2F.F64.F32 R6, UR4 ;  /* 0x0000000400067d10 */ /* 0x001e300008201800 */
[----:B0-----:R-:W0:Y:S01]  /*1e90*/  MUFU.RCP64H R5, R7 ;  /* 0x0000000700057308 */ /* 0x001e220000001800 */
[----:B------:R-:W-:-:S05]  /*1ea0*/  VIADD R4, R7, 0x300402 ;  /* 0x0030040207047836 */ /* 0x000fca0000000000 */
[----:B------:R-:W-:Y:S01]  /*1eb0*/  FSETP.GEU.AND P0, PT, |R4|, 5.8789094863358348022e-39, PT ;  /* 0x004004020400780b */ /* 0x000fe20003f0e200 */
[----:B0-----:R-:W-:-:S08]  /*1ec0*/  DFMA R8, -R6, R4, 1 ;  /* 0x3ff000000608742b */ /* 0x001fd00000000104 */
[----:B------:R-:W-:-:S08]  /*1ed0*/  DFMA R8, R8, R8, R8 ;  /* 0x000000080808722b */ /* 0x000fd00000000008 */
[----:B------:R-:W-:-:S08]  /*1ee0*/  DFMA R8, R4, R8, R4 ;  /* 0x000000080408722b */ /* 0x000fd00000000004 */
[----:B------:R-:W-:-:S08]  /*1ef0*/  DFMA R10, -R6, R8, 1 ;  /* 0x3ff00000060a742b */ /* 0x000fd00000000108 */
[----:B------:R-:W-:Y:S01]  /*1f00*/  DFMA R4, R8, R10, R8 ;  /* 0x0000000a0804722b */ /* 0x000fe20000000008 */
[----:B------:R-:W-:Y:S10]  /*1f10*/  @P0 BRA `(.L_x_27) ;  /* 0x0000000000180947 */ /* 0x000ff40003800000 */
[----:B------:R-:W-:-:S05]  /*1f20*/  LOP3.LUT R0, R7, 0x7fffffff, RZ, 0xc0, !PT ;  /* 0x7fffffff07007812 */ /* 0x000fca00078ec0ff */
[----:B------:R-:W-:Y:S01]  /*1f30*/  VIADD R10, R0, 0xfff00000 ;  /* 0xfff00000000a7836 */ /* 0x000fe20000000000 */
[----:B------:R-:W-:-:S07]  /*1f40*/  MOV R0, 0x1f60 ;  /* 0x00001f6000007802 */ /* 0x000fce0000000f00 */
[----:B------:R-:W-:Y:S05]  /*1f50*/  CALL.REL.NOINC `($__internal_0_$__cuda_sm20_dblrcp_rn_slowpath_v3) ;  /* 0x0000000000887944 */ /* 0x000fea0003c00000 */
[----:B------:R-:W-:Y:S02]  /*1f60*/  IMAD.MOV.U32 R4, RZ, RZ, R8 ;  /* 0x000000ffff047224 */ /* 0x000fe400078e0008 */
[----:B------:R-:W-:-:S07]  /*1f70*/  IMAD.MOV.U32 R5, RZ, RZ, R9 ;  /* 0x000000ffff057224 */ /* 0x000fce00078e0009 */
.L_x_27:
[----:B------:R-:W0:Y:S02]  /*1f80*/  LDC.64 R6, c[0x0][0x398] ;  /* 0x0000e600ff067b82 */ /* 0x000e240000000a00 */
[----:B0-----:R-:W-:-:S06]  /*1f90*/  FADD R6, R6, R7 ;  /* 0x0000000706067221 */ /* 0x001fcc0000000000 */
[----:B------:R-:W0:Y:S08]  /*1fa0*/  F2F.F64.F32 R6, R6 ;  /* 0x0000000600067310 */ /* 0x000e300000201800 */
        /* <DEDUP_REMOVED lines=9> */
[----:B------:R-:W-:-:S04]  /*2040*/  LOP3.LUT R0, R7, 0x7fffffff, RZ, 0xc0, !PT ;  /* 0x7fffffff07007812 */ /* 0x000fc800078ec0ff */
[----:B------:R-:W-:Y:S02]  /*2050*/  IADD3 R10, PT, PT, R0, -0x100000, RZ ;  /* 0xfff00000000a7810 */ /* 0x000fe40007ffe0ff */
[----:B------:R-:W-:-:S07]  /*2060*/  MOV R0, 0x2080 ;  /* 0x0000208000007802 */ /* 0x000fce0000000f00 */
[----:B------:R-:W-:Y:S05]  /*2070*/  CALL.REL.NOINC `($__internal_0_$__cuda_sm20_dblrcp_rn_slowpath_v3) ;  /* 0x0000000000407944 */ /* 0x000fea0003c00000 */
[----:B------:R-:W-:Y:S02]  /*2080*/  IMAD.MOV.U32 R10, RZ, RZ, R8 ;  /* 0x000000ffff0a7224 */ /* 0x000fe400078e0008 */
[----:B------:R-:W-:-:S07]  /*2090*/  IMAD.MOV.U32 R11, RZ, RZ, R9 ;  /* 0x000000ffff0b7224 */ /* 0x000fce00078e0009 */
.L_x_28:
[----:B------:R-:W-:Y:S01]  /*20a0*/  DADD R4, -R10, R4 ;  /* 0x000000000a047229 */ /* 0x000fe20000000104 */
[----:B------:R-:W-:Y:S02]  /*20b0*/  IMAD.MOV.U32 R6, RZ, RZ, 0xa3d70a4 ;  /* 0x0a3d70a4ff067424 */ /* 0x000fe400078e00ff */
[----:B------:R-:W-:-:S06]  /*20c0*/  IMAD.MOV.U32 R7, RZ, RZ, 0x407fefd7 ;  /* 0x407fefd7ff077424 */ /* 0x000fcc00078e00ff */
[----:B------:R-:W-:-:S10]  /*20d0*/  DFMA R4, R4, -R6, 1 ;  /* 0x3ff000000404742b */ /* 0x000fd40000000806 */
[----:B------:R-:W0:Y:S02]  /*20e0*/  F2F.F32.F64 R5, R4 ;  /* 0x0000000400057310 */ /* 0x000e240000301000 */
[----:B0-----:R-:W-:-:S05]  /*20f0*/  FADD R2, -R5, R2 ;  /* 0x0000000205027221 */ /* 0x001fca0000000100 */
[----:B------:R-:W-:-:S13]  /*2100*/  FSETP.GEU.AND P0, PT, |R2|, 0.0099999997764825820923, PT ;  /* 0x3c23d70a0200780b */ /* 0x000fda0003f0e200 */
[----:B------:R-:W-:Y:S05]  /*2110*/  @P0 EXIT ;  /* 0x000000000000094d */ /* 0x000fea0003800000 */
[----:B------:R-:W0:Y:S01]  /*2120*/  LDC.64 R2, c[0x0][0x3a0] ;  /* 0x0000e800ff027b82 */ /* 0x000e220000000a00 */
[----:B------:R-:W-:Y:S02]  /*2130*/  IMAD R5, R34, 0x80, R32 ;  /* 0x0000008022057824 */ /* 0x000fe400078e0220 */
[----:B------:R-:W-:Y:S02]  /*2140*/  IMAD.MOV.U32 R7, RZ, RZ, 0x1 ;  /* 0x00000001ff077424 */ /* 0x000fe400078e00ff */
[----:B0-----:R-:W-:-:S05]  /*2150*/  IMAD.WIDE.U32 R2, R5, 0x4, R2 ;  /* 0x0000000405027825 */ /* 0x001fca00078e0002 */
[----:B------:R-:W-:Y:S01]  /*2160*/  REDG.E.ADD.STRONG.GPU desc[UR6][R2.64], R7 ;  /* 0x000000070200798e */ /* 0x000fe2000c12e106 */
[----:B------:R-:W-:Y:S05]  /*2170*/  EXIT ;  /* 0x000000000000794d */ /* 0x000fea0003800000 */
        .weak           $__internal_0_$__cuda_sm20_dblrcp_rn_slowpath_v3
        .type           $__internal_0_$__cuda_sm20_dblrcp_rn_slowpath_v3,@function
        .size           $__internal_0_$__cuda_sm20_dblrcp_rn_slowpath_v3,($__internal_1_$__cuda_sm20_dsqrt_rn_f64_mediumpath_v1 - $__internal_0_$__cuda_sm20_dblrcp_rn_slowpath_v3)
$__internal_0_$__cuda_sm20_dblrcp_rn_slowpath_v3:
[----:B------:R-:W-:-:S14]  /*2180*/  DSETP.GTU.AND P0, PT, |R6|, +INF , PT ;  /* 0x7ff000000600742a */ /* 0x000fdc0003f0c200 */
[----:B------:R-:W-:Y:S05]  /*2190*/  @P0 BRA `(.L_x_29) ;  /* 0x00000000007c0947 */ /* 0x000fea0003800000 */
[----:B------:R-:W-:-:S05]  /*21a0*/  LOP3.LUT R11, R7, 0x7fffffff, RZ, 0xc0, !PT ;  /* 0x7fffffff070b7812 */ /* 0x000fca00078ec0ff */
[----:B------:R-:W-:-:S05]  /*21b0*/  VIADD R3, R11, 0xffffffff ;  /* 0xffffffff0b037836 */ /* 0x000fca0000000000 */
[----:B------:R-:W-:-:S13]  /*21c0*/  ISETP.GE.U32.AND P0, PT, R3, 0x7fefffff, PT ;  /* 0x7fefffff0300780c */ /* 0x000fda0003f06070 */
[----:B------:R-:W-:Y:S02]  /*21d0*/  @P0 LOP3.LUT R9, R7, 0x7ff00000, RZ, 0x3c, !PT ;  /* 0x7ff0000007090812 */ /* 0x000fe400078e3cff */
[----:B------:R-:W-:Y:S01]  /*21e0*/  @P0 MOV R8, RZ ;  /* 0x000000ff00080202 */ /* 0x000fe20000000f00 */
[----:B------:R-:W-:Y:S06]  /*21f0*/  @P0 BRA `(.L_x_30) ;  /* 0x00000000006c0947 */ /* 0x000fec0003800000 */
[----:B------:R-:W-:-:S13]  /*2200*/  ISETP.GE.U32.AND P0, PT, R11, 0x1000001, PT ;  /* 0x010000010b00780c */ /* 0x000fda0003f06070 */
[----:B------:R-:W-:Y:S05]  /*2210*/  @!P0 BRA `(.L_x_31) ;  /* 0x0000000000348947 */ /* 0x000fea0003800000 */
[----:B------:R-:W-:Y:S02]  /*2220*/  VIADD R9, R7, 0xc0200000 ;  /* 0xc020000007097836 */ /* 0x000fe40000000000 */
[----:B------:R-:W-:Y:S02]  /*2230*/  IMAD.MOV.U32 R8, RZ, RZ, R6 ;  /* 0x000000ffff087224 */ /* 0x000fe400078e0006 */
[----:B------:R-:W0:Y:S04]  /*2240*/  MUFU.RCP64H R11, R9 ;  /* 0x00000009000b7308 */ /* 0x000e280000001800 */
[----:B0-----:R-:W-:-:S08]  /*2250*/  DFMA R12, -R8, R10, 1 ;  /* 0x3ff00000080c742b */ /* 0x001fd0000000010a */
[----:B------:R-:W-:-:S08]  /*2260*/  DFMA R12, R12, R12, R12 ;  /* 0x0000000c0c0c722b */ /* 0x000fd0000000000c */
[----:B------:R-:W-:-:S08]  /*2270*/  DFMA R12, R10, R12, R10 ;  /* 0x0000000c0a0c722b */ /* 0x000fd0000000000a */
[----:B------:R-:W-:-:S08]  /*2280*/  DFMA R10, -R8, R12, 1 ;  /* 0x3ff00000080a742b */ /* 0x000fd0000000010c */
[----:B------:R-:W-:-:S08]  /*2290*/  DFMA R10, R12, R10, R12 ;  /* 0x0000000a0c0a722b */ /* 0x000fd0000000000c */
[----:B------:R-:W-:-:S08]  /*22a0*/  DMUL R10, R10, 2.2250738585072013831e-308 ;  /* 0x001000000a0a7828 */ /* 0x000fd00000000000 */
[----:B------:R-:W-:-:S08]  /*22b0*/  DFMA R6, -R6, R10, 1 ;  /* 0x3ff000000606742b */ /* 0x000fd0000000010a */
[----:B------:R-:W-:-:S08]  /*22c0*/  DFMA R6, R6, R6, R6 ;  /* 0x000000060606722b */ /* 0x000fd00000000006 */
[----:B------:R-:W-:Y:S01]  /*22d0*/  DFMA R8, R10, R6, R10 ;  /* 0x000000060a08722b */ /* 0x000fe2000000000a */
[----:B------:R-:W-:Y:S10]  /*22e0*/  BRA `(.L_x_30) ;  /* 0x0000000000307947 */ /* 0x000ff40003800000 */
.L_x_31:
[----:B------:R-:W-:Y:S01]  /*22f0*/  DMUL R6, R6, 8.11296384146066816958e+31 ;  /* 0x4690000006067828 */ /* 0x000fe20000000000 */
[----:B------:R-:W-:-:S05]  /*2300*/  IMAD.MOV.U32 R8, RZ, RZ, R10 ;  /* 0x000000ffff087224 */ /* 0x000fca00078e000a */
[----:B------:R-:W0:Y:S02]  /*2310*/  MUFU.RCP64H R9, R7 ;  /* 0x0000000700097308 */ /* 0x000e240000001800 */
[----:B0-----:R-:W-:-:S08]  /*2320*/  DFMA R10, -R6, R8, 1 ;  /* 0x3ff00000060a742b */ /* 0x001fd00000000108 */
[----:B------:R-:W-:-:S08]  /*2330*/  DFMA R10, R10, R10, R10 ;  /* 0x0000000a0a0a722b */ /* 0x000fd0000000000a */
[----:B------:R-:W-:-:S08]  /*2340*/  DFMA R10, R8, R10, R8 ;  /* 0x0000000a080a722b */ /* 0x000fd00000000008 */
[----:B------:R-:W-:-:S08]  /*2350*/  DFMA R8, -R6, R10, 1 ;  /* 0x3ff000000608742b */ /* 0x000fd0000000010a */
[----:B------:R-:W-:-:S08]  /*2360*/  DFMA R8, R10, R8, R10 ;  /* 0x000000080a08722b */ /* 0x000fd0000000000a */
[----:B------:R-:W-:Y:S01]  /*2370*/  DMUL R8, R8, 8.11296384146066816958e+31 ;  /* 0x4690000008087828 */ /* 0x000fe20000000000 */
[----:B------:R-:W-:Y:S10]  /*2380*/  BRA `(.L_x_30) ;  /* 0x0000000000087947 */ /* 0x000ff40003800000 */
.L_x_29:
[----:B------:R-:W-:Y:S01]  /*2390*/  LOP3.LUT R9, R7, 0x80000, RZ, 0xfc, !PT ;  /* 0x0008000007097812 */ /* 0x000fe200078efcff */
[----:B------:R-:W-:-:S07]  /*23a0*/  IMAD.MOV.U32 R8, RZ, RZ, R6 ;  /* 0x000000ffff087224 */ /* 0x000fce00078e0006 */
.L_x_30:
[----:B------:R-:W-:Y:S02]  /*23b0*/  IMAD.MOV.U32 R6, RZ, RZ, R0 ;  /* 0x000000ffff067224 */ /* 0x000fe400078e0000 */
[----:B------:R-:W-:-:S04]  /*23c0*/  IMAD.MOV.U32 R7, RZ, RZ, 0x0 ;  /* 0x00000000ff077424 */ /* 0x000fc800078e00ff */
[----:B------:R-:W-:Y:S05]  /*23d0*/  RET.REL.NODEC R6 `(_Z11Recon_BP_2DffffffffPiif) ;  /* 0xffffffdc06087950 */ /* 0x000fea0003c3ffff */
        .weak           $__internal_1_$__cuda_sm20_dsqrt_rn_f64_mediumpath_v1
        .type           $__internal_1_$__cuda_sm20_dsqrt_rn_f64_mediumpath_v1,@function
        .size           $__internal_1_$__cuda_sm20_dsqrt_rn_f64_mediumpath_v1,($__internal_2_$__cuda_sm3x_div_rn_noftz_f32_slowpath - $__internal_1_$__cuda_sm20_dsqrt_rn_f64_mediumpath_v1)
$__internal_1_$__cuda_sm20_dsqrt_rn_f64_mediumpath_v1:
[----:B------:R-:W-:Y:S01]  /*23e0*/  ISETP.GE.U32.AND P0, PT, R8, -0x3400000, PT ;  /* 0xfcc000000800780c */ /* 0x000fe20003f06070 */
[----:B------:R-:W-:Y:S01]  /*23f0*/  BSSY.RECONVERGENT B1, `(.L_x_32) ;  /* 0x0000029000017945 */ /* 0x000fe20003800200 */
[----:B------:R-:W-:Y:S01]  /*2400*/  IMAD.MOV.U32 R10, RZ, RZ, R12 ;  /* 0x000000ffff0a7224 */ /* 0x000fe200078e000c */
[----:B------:R-:W-:Y:S01]  /*2410*/  MOV R9, R7 ;  /* 0x0000000700097202 */ /* 0x000fe20000000f00 */
[----:B------:R-:W-:Y:S02]  /*2420*/  IMAD.MOV.U32 R11, RZ, RZ, R13 ;  /* 0x000000ffff0b7224 */ /* 0x000fe400078e000d */
[----:B------:R-:W-:Y:S02]  /*2430*/  IMAD.MOV.U32 R8, RZ, RZ, R16 ;  /* 0x000000ffff087224 */ /* 0x000fe400078e0010 */
[----:B------:R-:W-:Y:S02]  /*2440*/  IMAD.MOV.U32 R12, RZ, RZ, R17 ;  /* 0x000000ffff0c7224 */ /* 0x000fe400078e0011 */
[----:B------:R-:W-:-:S03]  /*2450*/  IMAD.MOV.U32 R13, RZ, RZ, R18 ;  /* 0x000000ffff0d7224 */ /* 0x000fc600078e0012 */
[----:B------:R-:W-:Y:S05]  /*2460*/  @!P0 BRA `(.L_x_33) ;  /* 0x0000000000208947 */ /* 0x000fea0003800000 */
[----:B------:R-:W-:-:S10]  /*2470*/  DFMA.RM R10, R10, R14, R12 ;  /* 0x0000000e0a0a722b */ /* 0x000fd4000000400c */
[----:B------:R-:W-:-:S05]  /*2480*/  IADD3 R12, P0, PT, R10, 0x1, RZ ;  /* 0x000000010a0c7810 */ /* 0x000fca0007f1e0ff */
[----:B------:R-:W-:-:S06]  /*2490*/  IMAD.X R13, RZ, RZ, R11, P0 ;  /* 0x000000ffff0d7224 */ /* 0x000fcc00000e060b */
[----:B------:R-:W-:-:S08]  /*24a0*/  DFMA.RP R8, -R10, R12, R8 ;  /* 0x0000000c0a08722b */ /* 0x000fd00000008108 */
[----:B------:R-:W-:-:S06]  /*24b0*/  DSETP.GT.AND P0, PT, R8, RZ, PT ;  /* 0x000000ff0800722a */ /* 0x000fcc0003f04000 */
[----:B------:R-:W-:Y:S02]  /*24c0*/  FSEL R10, R12, R10, P0 ;  /* 0x0000000a0c0a7208 */ /* 0x000fe40000000000 */
[----:B------:R-:W-:Y:S01]  /*24d0*/  FSEL R11, R13, R11, P0 ;  /* 0x0000000b0d0b7208 */ /* 0x000fe20000000000 */
[----:B------:R-:W-:Y:S06]  /*24e0*/  BRA `(.L_x_34) ;  /* 0x0000000000647947 */ /* 0x000fec0003800000 */
.L_x_33:
[----:B------:R-:W-:-:S14]  /*24f0*/  DSETP.NE.AND P0, PT, R8, RZ, PT ;  /* 0x000000ff0800722a */ /* 0x000fdc0003f05000 */
[----:B------:R-:W-:Y:S05]  /*2500*/  @!P0 BRA `(.L_x_35) ;  /* 0x0000000000588947 */ /* 0x000fea0003800000 */
[----:B------:R-:W-:-:S13]  /*2510*/  ISETP.GE.AND P0, PT, R9, RZ, PT ;  /* 0x000000ff0900720c */ /* 0x000fda0003f06270 */
[----:B------:R-:W-:Y:S01]  /*2520*/  @!P0 IMAD.MOV.U32 R10, RZ, RZ, 0x0 ;  /* 0x00000000ff0a8424 */ /* 0x000fe200078e00ff */
[----:B------:R-:W-:Y:S01]  /*2530*/  @!P0 MOV R11, 0xfff80000 ;  /* 0xfff80000000b8802 */ /* 0x000fe20000000f00 */
[----:B------:R-:W-:Y:S06]  /*2540*/  @!P0 BRA `(.L_x_34) ;  /* 0x00000000004c8947 */ /* 0x000fec0003800000 */
[----:B------:R-:W-:-:S13]  /*2550*/  ISETP.GT.AND P0, PT, R9, 0x7fefffff, PT ;  /* 0x7fefffff0900780c */ /* 0x000fda0003f04270 */
[----:B------:R-:W-:Y:S05]  /*2560*/  @P0 BRA `(.L_x_35) ;  /* 0x0000000000400947 */ /* 0x000fea0003800000 */
[----:B------:R-:W-:Y:S01]  /*2570*/  DMUL R8, R8, 8.11296384146066816958e+31 ;  /* 0x4690000008087828 */ /* 0x000fe20000000000 */
[----:B------:R-:W-:Y:S02]  /*2580*/  IMAD.MOV.U32 R10, RZ, RZ, RZ ;  /* 0x000000ffff0a7224 */ /* 0x000fe400078e00ff */
[----:B------:R-:W-:Y:S02]  /*2590*/  IMAD.MOV.U32 R14, RZ, RZ, 0x0 ;  /* 0x00000000ff0e7424 */ /* 0x000fe400078e00ff */
[----:B------:R-:W-:Y:S01]  /*25a0*/  IMAD.MOV.U32 R15, RZ, RZ, 0x3fd80000 ;  /* 0x3fd80000ff0f7424 */ /* 0x000fe200078e00ff */
[----:B------:R-:W0:Y:S02]  /*25b0*/  MUFU.RSQ64H R11, R9 ;  /* 0x00000009000b7308 */ /* 0x000e240000001c00 */
[----:B0-----:R-:W-:-:S08]  /*25c0*/  DMUL R12, R10, R10 ;  /* 0x0000000a0a0c7228 */ /* 0x001fd00000000000 */
[----:B------:R-:W-:-:S08]  /*25d0*/  DFMA R12, R8, -R12, 1 ;  /* 0x3ff00000080c742b */ /* 0x000fd0000000080c */
[----:B------:R-:W-:Y:S02]  /*25e0*/  DFMA R14, R12, R14, 0.5 ;  /* 0x3fe000000c0e742b */ /* 0x000fe4000000000e */
[----:B------:R-:W-:-:S08]  /*25f0*/  DMUL R12, R10, R12 ;  /* 0x0000000c0a0c7228 */ /* 0x000fd00000000000 */
[----:B------:R-:W-:-:S08]  /*2600*/  DFMA R12, R14, R12, R10 ;  /* 0x0000000c0e0c722b */ /* 0x000fd0000000000a */
[----:B------:R-:W-:Y:S02]  /*2610*/  DMUL R10, R8, R12 ;  /* 0x0000000c080a7228 */ /* 0x000fe40000000000 */
[----:B------:R-:W-:-:S06]  /*2620*/  VIADD R13, R13, 0xfff00000 ;  /* 0xfff000000d0d7836 */ /* 0x000fcc0000000000 */
[----:B------:R-:W-:-:S08]  /*2630*/  DFMA R14, R10, -R10, R8 ;  /* 0x8000000a0a0e722b */ /* 0x000fd00000000008 */
[----:B------:R-:W-:-:S10]  /*2640*/  DFMA R10, R12, R14, R10 ;  /* 0x0000000e0c0a722b */ /* 0x000fd4000000000a */
[----:B------:R-:W-:Y:S01]  /*2650*/  VIADD R11, R11, 0xfcb00000 ;  /* 0xfcb000000b0b7836 */ /* 0x000fe20000000000 */
[----:B------:R-:W-:Y:S06]  /*2660*/  BRA `(.L_x_34) ;  /* 0x0000000000047947 */ /* 0x000fec0003800000 */
.L_x_35:
[----:B------:R-:W-:-:S11]  /*2670*/  DADD R10, R8, R8 ;  /* 0x00000000080a7229 */ /* 0x000fd60000000008 */
.L_x_34:
[----:B------:R-:W-:Y:S05]  /*2680*/  BSYNC.RECONVERGENT B1 ;  /* 0x0000000000017941 */ /* 0x000fea0003800200 */
.L_x_32:
[----:B------:R-:W-:Y:S01]  /*2690*/  IMAD.MOV.U32 R7, RZ, RZ, 0x0 ;  /* 0x00000000ff077424 */ /* 0x000fe200078e00ff */
[----:B------:R-:W-:Y:S01]  /*26a0*/  MOV R13, R11 ;  /* 0x0000000b000d7202 */ /* 0x000fe20000000f00 */
[----:B------:R-:W-:Y:S02]  /*26b0*/  IMAD.MOV.U32 R12, RZ, RZ, R10 ;  /* 0x000000ffff0c7224 */ /* 0x000fe400078e000a */
[----:B------:R-:W-:Y:S05]  /*26c0*/  RET.REL.NODEC R6 `(_Z11Recon_BP_2DffffffffPiif) ;  /* 0xffffffd8064c7950 */ /* 0x000fea0003c3ffff */
        .weak           $__internal_2_$__cuda_sm3x_div_rn_noftz_f32_slowpath
        .type           $__internal_2_$__cuda_sm3x_div_rn_noftz_f32_slowpath,@function
        .size           $__internal_2_$__cuda_sm3x_div_rn_noftz_f32_slowpath,($_Z11Recon_BP_2DffffffffPiif$__internal_accurate_pow - $__internal_2_$__cuda_sm3x_div_rn_noftz_f32_slowpath)
$__internal_2_$__cuda_sm3x_div_rn_noftz_f32_slowpath:
[--C-:B------:R-:W-:Y:S01]  /*26d0*/  SHF.R.U32.HI R4, RZ, 0x17, R7.reuse ;  /* 0x00000017ff047819 */ /* 0x100fe20000011607 */
[----:B------:R-:W-:Y:S01]  /*26e0*/  BSSY.RECONVERGENT B1, `(.L_x_36) ;  /* 0x0000065000017945 */ /* 0x000fe20003800200 */
[--C-:B------:R-:W-:Y:S01]  /*26f0*/  SHF.R.U32.HI R3, RZ, 0x17, R0.reuse ;  /* 0x00000017ff037819 */ /* 0x100fe20000011600 */
[----:B------:R-:W-:Y:S01]  /*2700*/  IMAD.MOV.U32 R5, RZ, RZ, R7 ;  /* 0x000000ffff057224 */ /* 0x000fe200078e0007 */
[----:B------:R-:W-:Y:S01]  /*2710*/  LOP3.LUT R10, R4, 0xff, RZ, 0xc0, !PT ;  /* 0x000000ff040a7812 */ /* 0x000fe200078ec0ff */
[----:B------:R-:W-:Y:S01]  /*2720*/  IMAD.MOV.U32 R4, RZ, RZ, R0 ;  /* 0x000000ffff047224 */ /* 0x000fe200078e0000 */
[----:B------:R-:W-:-:S03]  /*2730*/  LOP3.LUT R8, R3, 0xff, RZ, 0xc0, !PT ;  /* 0x000000ff03087812 */ /* 0x000fc600078ec0ff */
[----:B------:R-:W-:Y:S02]  /*2740*/  VIADD R11, R10, 0xffffffff ;  /* 0xffffffff0a0b7836 */ /* 0x000fe40000000000 */
[----:B------:R-:W-:-:S03]  /*2750*/  VIADD R9, R8, 0xffffffff ;  /* 0xffffffff08097836 */ /* 0x000fc60000000000 */
[----:B------:R-:W-:-:S04]  /*2760*/  ISETP.GT.U32.AND P0, PT, R11, 0xfd, PT ;  /* 0x000000fd0b00780c */ /* 0x000fc80003f04070 */
[----:B------:R-:W-:-:S13]  /*2770*/  ISETP.GT.U32.OR P0, PT, R9, 0xfd, P0 ;  /* 0x000000fd0900780c */ /* 0x000fda0000704470 */
[----:B------:R-:W-:Y:S01]  /*2780*/  @!P0 IMAD.MOV.U32 R6, RZ, RZ, RZ ;  /* 0x000000ffff068224 */ /* 0x000fe200078e00ff */
[----:B------:R-:W-:Y:S06]  /*2790*/  @!P0 BRA `(.L_x_37) ;  /* 0x0000000000608947 */ /* 0x000fec0003800000 */
[----:B------:R-:W-:Y:S02]  /*27a0*/  FSETP.GTU.FTZ.AND P0, PT, |R0|, +INF , PT ;  /* 0x7f8000000000780b */ /* 0x000fe40003f1c200 */
[----:B------:R-:W-:Y:S02]  /*27b0*/  FSETP.GTU.FTZ.AND P1, PT, |R7|, +INF , PT ;  /* 0x7f8000000700780b */ /* 0x000fe40003f3c200 */
[----:B------:R-:W-:Y:S02]  /*27c0*/  MOV R3, R7 ;  /* 0x0000000700037202 */ /* 0x000fe40000000f00 */
[----:B------:R-:W-:-:S13]  /*27d0*/  PLOP3.LUT P0, PT, P0, P1, PT, 0xf8, 0x8f ;  /* 0x00000000008f781c */ /* 0x000fda0000703f70 */
[----:B------:R-:W-:Y:S05]  /*27e0*/  @P0 BRA `(.L_x_38) ;  /* 0x00000004004c0947 */ /* 0x000fea0003800000 */
[----:B------:R-:W-:-:S13]  /*27f0*/  LOP3.LUT P0, RZ, R5, 0x7fffffff, R4, 0xc8, !PT ;  /* 0x7fffffff05ff7812 */ /* 0x000fda000780c804 */
[----:B------:R-:W-:Y:S05]  /*2800*/  @!P0 BRA `(.L_x_39) ;  /* 0x00000004003c8947 */ /* 0x000fea0003800000 */
[C---:B------:R-:W-:Y:S02]  /*2810*/  FSETP.NEU.FTZ.AND P0, PT, |R0|.reuse, +INF , PT ;  /* 0x7f8000000000780b */ /* 0x040fe40003f1d200 */
[----:B------:R-:W-:Y:S02]  /*2820*/  FSETP.NEU.FTZ.AND P2, PT, |R3|, +INF , PT ;  /* 0x7f8000000300780b */ /* 0x000fe40003f5d200 */
[----:B------:R-:W-:-:S11]  /*2830*/  FSETP.NEU.FTZ.AND P1, PT, |R0|, +INF , PT ;  /* 0x7f8000000000780b */ /* 0x000fd60003f3d200 */
[----:B------:R-:W-:Y:S05]  /*2840*/  @!P2 BRA !P0, `(.L_x_39) ;  /* 0x00000004002ca947 */ /* 0x000fea0004000000 */
[----:B------:R-:W-:-:S04]  /*2850*/  LOP3.LUT P0, RZ, R4, 0x7fffffff, RZ, 0xc0, !PT ;  /* 0x7fffffff04ff7812 */ /* 0x000fc8000780c0ff */
[----:B------:R-:W-:-:S13]  /*2860*/  PLOP3.LUT P0, PT, P2, P0, PT, 0x2f, 0xf2 ;  /* 0x0000000000f2781c */ /* 0x000fda0001700577 */
[----:B------:R-:W-:Y:S05]  /*2870*/  @P0 BRA `(.L_x_40) ;  /* 0x0000000400180947 */ /* 0x000fea0003800000 */
[----:B------:R-:W-:-:S04]  /*2880*/  LOP3.LUT P0, RZ, R5, 0x7fffffff, RZ, 0xc0, !PT ;  /* 0x7fffffff05ff7812 */ /* 0x000fc8000780c0ff */
[----:B------:R-:W-:-:S13]  /*2890*/  PLOP3.LUT P0, PT, P1, P0, PT, 0x2f, 0xf2 ;  /* 0x0000000000f2781c */ /* 0x000fda0000f00577 */
[----:B------:R-:W-:Y:S05]  /*28a0*/  @P0 BRA `(.L_x_41) ;  /* 0x0000000400000947 */ /* 0x000fea0003800000 */
[----:B------:R-:W-:Y:S02]  /*28b0*/  ISETP.GE.AND P0, PT, R9, RZ, PT ;  /* 0x000000ff0900720c */ /* 0x000fe40003f06270 */
[----:B------:R-:W-:-:S11]  /*28c0*/  ISETP.GE.AND P1, PT, R11, RZ, PT ;  /* 0x000000ff0b00720c */ /* 0x000fd60003f26270 */
[----:B------:R-:W-:Y:S02]  /*28d0*/  @P0 IMAD.MOV.U32 R6, RZ, RZ, RZ ;  /* 0x000000ffff060224 */ /* 0x000fe400078e00ff */
[----:B------:R-:W-:Y:S01]  /*28e0*/  @!P0 FFMA R4, R0, 1.84467440737095516160e+19, RZ ;  /* 0x5f80000000048823 */ /* 0x000fe200000000ff */
[----:B------:R-:W-:Y:S02]  /*28f0*/  @!P0 IMAD.MOV.U32 R6, RZ, RZ, -0x40 ;  /* 0xffffffc0ff068424 */ /* 0x000fe400078e00ff */
[----:B------:R-:W-:Y:S02]  /*2900*/  @!P1 FFMA R5, R3, 1.84467440737095516160e+19, RZ ;  /* 0x5f80000003059823 */ /* 0x000fe400000000ff */
[----:B------:R-:W-:-:S07]  /*2910*/  @!P1 VIADD R6, R6, 0x40 ;  /* 0x0000004006069836 */ /* 0x000fce0000000000 */
.L_x_37:
[----:B------:R-:W-:Y:S01]  /*2920*/  LEA R0, R10, 0xc0800000, 0x17 ;  /* 0xc08000000a007811 */ /* 0x000fe200078eb8ff */
[----:B------:R-:W-:Y:S01]  /*2930*/  VIADD R3, R8, 0xffffff81 ;  /* 0xffffff8108037836 */ /* 0x000fe20000000000 */
[----:B------:R-:W-:Y:S03]  /*2940*/  BSSY.RECONVERGENT B2, `(.L_x_42) ;  /* 0x0000035000027945 */ /* 0x000fe60003800200 */
[----:B------:R-:W-:Y:S02]  /*2950*/  IMAD.IADD R5, R5, 0x1, -R0 ;  /* 0x0000000105057824 */ /* 0x000fe400078e0a00 */
[C---:B------:R-:W-:Y:S01]  /*2960*/  IMAD R0, R3.reuse, -0x800000, R4 ;  /* 0xff80000003007824 */ /* 0x040fe200078e0204 */
[----:B------:R-:W-:Y:S01]  /*2970*/  IADD3 R3, PT, PT, R3, 0x7f, -R10 ;  /* 0x0000007f03037810 */ /* 0x000fe20007ffe80a */
[----:B------:R-:W0:Y:S01]  /*2980*/  MUFU.RCP R7, R5 ;  /* 0x0000000500077308 */ /* 0x000e220000001000 */
[----:B------:R-:W-:-:S03]  /*2990*/  FADD.FTZ R9, -R5, -RZ ;  /* 0x800000ff05097221 */ /* 0x000fc60000010100 */
[----:B------:R-:W-:Y:S02]  /*29a0*/  IMAD.IADD R3, R3, 0x1, R6 ;  /* 0x0000000103037824 */ /* 0x000fe400078e0206 */
[----:B0-----:R-:W-:-:S04]  /*29b0*/  FFMA R8, R7, R9, 1 ;  /* 0x3f80000007087423 */ /* 0x001fc80000000009 */
[----:B------:R-:W-:-:S04]  /*29c0*/  FFMA R11, R7, R8, R7 ;  /* 0x00000008070b7223 */ /* 0x000fc80000000007 */
[----:B------:R-:W-:-:S04]  /*29d0*/  FFMA R4, R0, R11, RZ ;  /* 0x0000000b00047223 */ /* 0x000fc800000000ff */
[----:B------:R-:W-:-:S04]  /*29e0*/  FFMA R7, R9, R4, R0 ;  /* 0x0000000409077223 */ /* 0x000fc80000000000 */
[----:B------:R-:W-:-:S04]  /*29f0*/  FFMA R8, R11, R7, R4 ;  /* 0x000000070b087223 */ /* 0x000fc80000000004 */
[----:B------:R-:W-:-:S04]  /*2a00*/  FFMA R9, R9, R8, R0 ;  /* 0x0000000809097223 */ /* 0x000fc80000000000 */
[----:B------:R-:W-:-:S05]  /*2a10*/  FFMA R4, R11, R9, R8 ;  /* 0x000000090b047223 */ /* 0x000fca0000000008 */
[----:B------:R-:W-:-:S04]  /*2a20*/  SHF.R.U32.HI R0, RZ, 0x17, R4 ;  /* 0x00000017ff007819 */ /* 0x000fc80000011604 */
[----:B------:R-:W-:-:S04]  /*2a30*/  LOP3.LUT R0, R0, 0xff, RZ, 0xc0, !PT ;  /* 0x000000ff00007812 */ /* 0x000fc800078ec0ff */
[----:B------:R-:W-:-:S05]  /*2a40*/  IADD3 R7, PT, PT, R0, R3, RZ ;  /* 0x0000000300077210 */ /* 0x000fca0007ffe0ff */
[----:B------:R-:W-:-:S05]  /*2a50*/  VIADD R0, R7, 0xffffffff ;  /* 0xffffffff07007836 */ /* 0x000fca0000000000 */
[----:B------:R-:W-:-:S13]  /*2a60*/  ISETP.GE.U32.AND P0, PT, R0, 0xfe, PT ;  /* 0x000000fe0000780c */ /* 0x000fda0003f06070 */
[----:B------:R-:W-:Y:S05]  /*2a70*/  @!P0 BRA `(.L_x_43) ;  /* 0x0000000000808947 */ /* 0x000fea0003800000 */
[----:B------:R-:W-:-:S13]  /*2a80*/  ISETP.GT.AND P0, PT, R7, 0xfe, PT ;  /* 0x000000fe0700780c */ /* 0x000fda0003f04270 */
[----:B------:R-:W-:Y:S05]  /*2a90*/  @P0 BRA `(.L_x_44) ;  /* 0x00000000006c0947 */ /* 0x000fea0003800000 */
[----:B------:R-:W-:-:S13]  /*2aa0*/  ISETP.GE.AND P0, PT, R7, 0x1, PT ;  /* 0x000000010700780c */ /* 0x000fda0003f06270 */
[----:B------:R-:W-:Y:S05]  /*2ab0*/  @P0 BRA `(.L_x_45) ;  /* 0x0000000000740947 */ /* 0x000fea0003800000 */
[----:B------:R-:W-:Y:S02]  /*2ac0*/  ISETP.GE.AND P0, PT, R7, -0x18, PT ;  /* 0xffffffe80700780c */ /* 0x000fe40003f06270 */
[----:B------:R-:W-:-:S11]  /*2ad0*/  LOP3.LUT R4, R4, 0x80000000, RZ, 0xc0, !PT ;  /* 0x8000000004047812 */ /* 0x000fd600078ec0ff */
[----:B------:R-:W-:Y:S05]  /*2ae0*/  @!P0 BRA `(.L_x_45) ;  /* 0x0000000000688947 */ /* 0x000fea0003800000 */
[-CC-:B------:R-:W-:Y:S01]  /*2af0*/  FFMA.RZ R0, R11, R9.reuse, R8.reuse ;  /* 0x000000090b007223 */ /* 0x180fe2000000c008 */
[----:B------:R-:W-:Y:S02]  /*2b00*/  VIADD R6, R7, 0x20 ;  /* 0x0000002007067836 */ /* 0x000fe40000000000 */
[-CC-:B------:R-:W-:Y:S01]  /*2b10*/  FFMA.RM R3, R11, R9.reuse, R8.reuse ;  /* 0x000000090b037223 */ /* 0x180fe20000004008 */
[----:B------:R-:W-:Y:S02]  /*2b20*/  ISETP.NE.AND P2, PT, R7, RZ, PT ;  /* 0x000000ff0700720c */ /* 0x000fe40003f45270 */
[----:B------:R-:W-:Y:S01]  /*2b30*/  LOP3.LUT R5, R0, 0x7fffff, RZ, 0xc0, !PT ;  /* 0x007fffff00057812 */ /* 0x000fe200078ec0ff */
[----:B------:R-:W-:Y:S01]  /*2b40*/  FFMA.RP R0, R11, R9, R8 ;  /* 0x000000090b007223 */ /* 0x000fe20000008008 */
[----:B------:R-:W-:Y:S01]  /*2b50*/  ISETP.NE.AND P1, PT, R7, RZ, PT ;  /* 0x000000ff0700720c */ /* 0x000fe20003f25270 */
[----:B------:R-:W-:Y:S01]  /*2b60*/  IMAD.MOV R7, RZ, RZ, -R7 ;  /* 0x000000ffff077224 */ /* 0x000fe200078e0a07 */
[----:B------:R-:W-:-:S02]  /*2b70*/  LOP3.LUT R5, R5, 0x800000, RZ, 0xfc, !PT ;  /* 0x0080000005057812 */ /* 0x000fc400078efcff */
[----:B------:R-:W-:Y:S02]  /*2b80*/  FSETP.NEU.FTZ.AND P0, PT, R0, R3, PT ;  /* 0x000000030000720b */ /* 0x000fe40003f1d000 */
[----:B------:R-:W-:Y:S02]  /*2b90*/  SHF.L.U32 R6, R5, R6, RZ ;  /* 0x0000000605067219 */ /* 0x000fe400000006ff */
[----:B------:R-:W-:Y:S02]  /*2ba0*/  SEL R0, R7, RZ, P2 ;  /* 0x000000ff07007207 */ /* 0x000fe40001000000 */
[----:B------:R-:W-:Y:S02]  /*2bb0*/  ISETP.NE.AND P1, PT, R6, RZ, P1 ;  /* 0x000000ff0600720c */ /* 0x000fe40000f25270 */
[----:B------:R-:W-:Y:S02]  /*2bc0*/  SHF.R.U32.HI R0, RZ, R0, R5 ;  /* 0x00000000ff007219 */ /* 0x000fe40000011605 */
[----:B------:R-:W-:-:S02]  /*2bd0*/  PLOP3.LUT P0, PT, P0, P1, PT, 0xf8, 0x8f ;  /* 0x00000000008f781c */ /* 0x000fc40000703f70 */
[----:B------:R-:W-:Y:S02]  /*2be0*/  SHF.R.U32.HI R6, RZ, 0x1, R0 ;  /* 0x00000001ff067819 */ /* 0x000fe40000011600 */
[----:B------:R-:W-:-:S04]  /*2bf0*/  SEL R3, RZ, 0x1, !P0 ;  /* 0x00000001ff037807 */ /* 0x000fc80004000000 */
[----:B------:R-:W-:-:S04]  /*2c00*/  LOP3.LUT R3, R3, 0x1, R6, 0xf8, !PT ;  /* 0x0000000103037812 */ /* 0x000fc800078ef806 */
[----:B------:R-:W-:-:S05]  /*2c10*/  LOP3.LUT R3, R3, R0, RZ, 0xc0, !PT ;  /* 0x0000000003037212 */ /* 0x000fca00078ec0ff */
[----:B------:R-:W-:-:S05]  /*2c20*/  IMAD.IADD R3, R6, 0x1, R3 ;  /* 0x0000000106037824 */ /* 0x000fca00078e0203 */
[----:B------:R-:W-:Y:S01]  /*2c30*/  LOP3.LUT R4, R3, R4, RZ, 0xfc, !PT ;  /* 0x0000000403047212 */ /* 0x000fe200078efcff */
[----:B------:R-:W-:Y:S06]  /*2c40*/  BRA `(.L_x_45) ;  /* 0x0000000000107947 */ /* 0x000fec0003800000 */
.L_x_44:
[----:B------:R-:W-:-:S04]  /*2c50*/  LOP3.LUT R4, R4, 0x80000000, RZ, 0xc0, !PT ;  /* 0x8000000004047812 */ /* 0x000fc800078ec0ff */
[----:B------:R-:W-:Y:S01]  /*2c60*/  LOP3.LUT R4, R4, 0x7f800000, RZ, 0xfc, !PT ;  /* 0x7f80000004047812 */ /* 0x000fe200078efcff */
[----:B------:R-:W-:Y:S06]  /*2c70*/  BRA `(.L_x_45) ;  /* 0x0000000000047947 */ /* 0x000fec0003800000 */
.L_x_43:
[----:B------:R-:W-:-:S07]  /*2c80*/  IMAD R4, R3, 0x800000, R4 ;  /* 0x0080000003047824 */ /* 0x000fce00078e0204 */
.L_x_45:
[----:B------:R-:W-:Y:S05]  /*2c90*/  BSYNC.RECONVERGENT B2 ;  /* 0x0000000000027941 */ /* 0x000fea0003800200 */
.L_x_42:
[----:B------:R-:W-:Y:S05]  /*2ca0*/  BRA `(.L_x_46) ;  /* 0x0000000000207947 */ /* 0x000fea0003800000 */
.L_x_41:
[----:B------:R-:W-:-:S04]  /*2cb0*/  LOP3.LUT R4, R5, 0x80000000, R4, 0x48, !PT ;  /* 0x8000000005047812 */ /* 0x000fc800078e4804 */
[----:B------:R-:W-:Y:S01]  /*2cc0*/  LOP3.LUT R4, R4, 0x7f800000, RZ, 0xfc, !PT ;  /* 0x7f80000004047812 */ /* 0x000fe200078efcff */
[----:B------:R-:W-:Y:S06]  /*2cd0*/  BRA `(.L_x_46) ;  /* 0x0000000000147947 */ /* 0x000fec0003800000 */
.L_x_40:
[----:B------:R-:W-:Y:S01]  /*2ce0*/  LOP3.LUT R4, R5, 0x80000000, R4, 0x48, !PT ;  /* 0x8000000005047812 */ /* 0x000fe200078e4804 */
[----:B------:R-:W-:Y:S06]  /*2cf0*/  BRA `(.L_x_46) ;  /* 0x00000000000c7947 */ /* 0x000fec0003800000 */
.L_x_39:
[----:B------:R-:W0:Y:S01]  /*2d00*/  MUFU.RSQ R4, -QNAN ;  /* 0xffc0000000047908 */ /* 0x000e220000001400 */
[----:B------:R-:W-:Y:S05]  /*2d10*/  BRA `(.L_x_46) ;  /* 0x0000000000047947 */ /* 0x000fea0003800000 */
.L_x_38:
[----:B------:R-:W-:-:S07]  /*2d20*/  FADD.FTZ R4, R0, R3 ;  /* 0x0000000300047221 */ /* 0x000fce0000010000 */
.L_x_46:
[----:B------:R-:W-:Y:S05]  /*2d30*/  BSYNC.RECONVERGENT B1 ;  /* 0x0000000000017941 */ /* 0x000fea0003800200 */
.L_x_36:
[----:B------:R-:W-:-:S04]  /*2d40*/  IMAD.MOV.U32 R3, RZ, RZ, 0x0 ;  /* 0x00000000ff037424 */ /* 0x000fc800078e00ff */
[----:B0-----:R-:W-:Y:S05]  /*2d50*/  RET.REL.NODEC R2 `(_Z11Recon_BP_2DffffffffPiif) ;  /* 0xffffffd002a87950 */ /* 0x001fea0003c3ffff */
        .type           $_Z11Recon_BP_2DffffffffPiif$__internal_accurate_pow,@function
        .size           $_Z11Recon_BP_2DffffffffPiif$__internal_accurate_pow,(.L_x_52 - $_Z11Recon_BP_2DffffffffPiif$__internal_accurate_pow)
$_Z11Recon_BP_2DffffffffPiif$__internal_accurate_pow:
[----:B------:R-:W-:Y:S01]  /*2d60*/  ISETP.GT.U32.AND P0, PT, R35, 0xfffff, PT ;  /* 0x000fffff2300780c */ /* 0x000fe20003f04070 */
[--C-:B------:R-:W-:Y:S01]  /*2d70*/  IMAD.MOV.U32 R13, RZ, RZ, R35.reuse ;  /* 0x000000ffff0d7224 */ /* 0x100fe200078e0023 */
[----:B------:R-:W-:Y:S01]  /*2d80*/  MOV R12, R14 ;  /* 0x0000000e000c7202 */ /* 0x000fe20000000f00 */
[--C-:B------:R-:W-:Y:S01]  /*2d90*/  IMAD.MOV.U32 R15, RZ, RZ, R35.reuse ;  /* 0x000000ffff0f7224 */ /* 0x100fe200078e0023 */
[----:B------:R-:W-:Y:S01]  /*2da0*/  UMOV UR4, 0x7d2cafe2 ;  /* 0x7d2cafe200047882 */ /* 0x000fe20000000000 */
[----:B------:R-:W-:Y:S01]  /*2db0*/  IMAD.MOV.U32 R16, RZ, RZ, 0x41ad3b5a ;  /* 0x41ad3b5aff107424 */ /* 0x000fe200078e00ff */
[----:B------:R-:W-:Y:S01]  /*2dc0*/  UMOV UR5, 0x3eb0f5ff ;  /* 0x3eb0f5ff00057882 */ /* 0x000fe20000000000 */
[----:B------:R-:W-:Y:S01]  /*2dd0*/  IMAD.MOV.U32 R17, RZ, RZ, 0x3ed0f5d2 ;  /* 0x3ed0f5d2ff117424 */ /* 0x000fe200078e00ff */
[----:B------:R-:W-:Y:S01]  /*2de0*/  SHF.R.U32.HI R35, RZ, 0x14, R35 ;  /* 0x00000014ff237819 */ /* 0x000fe20000011623 */
[----:B------:R-:W-:Y:S01]  /*2df0*/  UMOV UR8, 0x3b39803f ;  /* 0x3b39803f00087882 */ /* 0x000fe20000000000 */
[----:B------:R-:W-:-:S03]  /*2e00*/  UMOV UR9, 0x3c7abc9e ;  /* 0x3c7abc9e00097882 */ /* 0x000fc60000000000 */
[----:B------:R-:W-:-:S10]  /*2e10*/  @!P0 DMUL R12, R12, 1.80143985094819840000e+16 ;  /* 0x435000000c0c8828 */ /* 0x000fd40000000000 */
[----:B------:R-:W-:Y:S01]  /*2e20*/  @!P0 IMAD.MOV.U32 R15, RZ, RZ, R13 ;  /* 0x000000ffff0f8224 */ /* 0x000fe200078e000d */
[----:B------:R-:W-:Y:S01]  /*2e30*/  @!P0 LEA.HI R35, R13, 0xffffffca, RZ, 0xc ;  /* 0xffffffca0d238811 */ /* 0x000fe200078f60ff */
[----:B------:R-:W-:Y:S02]  /*2e40*/  @!P0 IMAD.MOV.U32 R14, RZ, RZ, R12 ;  /* 0x000000ffff0e8224 */ /* 0x000fe400078e000c */
[----:B------:R-:W-:Y:S01]  /*2e50*/  IMAD.MOV.U32 R13, RZ, RZ, 0x43300000 ;  /* 0x43300000ff0d7424 */ /* 0x000fe200078e00ff */
[----:B------:R-:W-:Y:S01]  /*2e60*/  LOP3.LUT R15, R15, 0x800fffff, RZ, 0xc0, !PT ;  /* 0x800fffff0f0f7812 */ /* 0x000fe200078ec0ff */
[----:B------:R-:W-:Y:S02]  /*2e70*/  IMAD.MOV.U32 R18, RZ, RZ, R14 ;  /* 0x000000ffff127224 */ /* 0x000fe400078e000e */
[----:B------:R-:W-:Y:S01]  /*2e80*/  IMAD.MOV.U32 R14, RZ, RZ, RZ ;  /* 0x000000ffff0e7224 */ /* 0x000fe200078e00ff */
[----:B------:R-:W-:Y:S01]  /*2e90*/  LOP3.LUT R19, R15, 0x3ff00000, RZ, 0xfc, !PT ;  /* 0x3ff000000f137812 */ /* 0x000fe200078efcff */
[----:B------:R-:W-:-:S03]  /*2ea0*/  VIADD R12, R35, 0xfffffc01 ;  /* 0xfffffc01230c7836 */ /* 0x000fc60000000000 */
[----:B------:R-:W-:-:S13]  /*2eb0*/  ISETP.GE.U32.AND P1, PT, R19, 0x3ff6a09f, PT ;  /* 0x3ff6a09f1300780c */ /* 0x000fda0003f26070 */
[----:B------:R-:W-:Y:S01]  /*2ec0*/  @P1 VIADD R15, R19, 0xfff00000 ;  /* 0xfff00000130f1836 */ /* 0x000fe20000000000 */
[----:B------:R-:W-:-:S04]  /*2ed0*/  @P1 IADD3 R12, PT, PT, R35, -0x3fe, RZ ;  /* 0xfffffc02230c1810 */ /* 0x000fc80007ffe0ff */
[----:B------:R-:W-:Y:S02]  /*2ee0*/  @P1 MOV R19, R15 ;  /* 0x0000000f00131202 */ /* 0x000fe40000000f00 */
[----:B------:R-:W-:-:S04]  /*2ef0*/  LOP3.LUT R12, R12, 0x80000000, RZ, 0x3c, !PT ;  /* 0x800000000c0c7812 */ /* 0x000fc800078e3cff */
[C---:B------:R-:W-:Y:S02]  /*2f00*/  DADD R20, R18.reuse, 1 ;  /* 0x3ff0000012147429 */ /* 0x040fe40000000000 */
[----:B------:R-:W-:-:S04]  /*2f10*/  DADD R18, R18, -1 ;  /* 0xbff0000012127429 */ /* 0x000fc80000000000 */
[----:B------:R-:W0:Y:S02]  /*2f20*/  MUFU.RCP64H R15, R21 ;  /* 0x00000015000f7308 */ /* 0x000e240000001800 */
[----:B0-----:R-:W-:-:S08]  /*2f30*/  DFMA R28, -R20, R14, 1 ;  /* 0x3ff00000141c742b */ /* 0x001fd0000000010e */
[----:B------:R-:W-:-:S08]  /*2f40*/  DFMA R28, R28, R28, R28 ;  /* 0x0000001c1c1c722b */ /* 0x000fd0000000001c */
[----:B------:R-:W-:-:S08]  /*2f50*/  DFMA R28, R14, R28, R14 ;  /* 0x0000001c0e1c722b */ /* 0x000fd0000000000e */
[----:B------:R-:W-:-:S08]  /*2f60*/  DMUL R14, R18, R28 ;  /* 0x0000001c120e7228 */ /* 0x000fd00000000000 */
[----:B------:R-:W-:-:S08]  /*2f70*/  DFMA R14, R18, R28, R14 ;  /* 0x0000001c120e722b */ /* 0x000fd0000000000e */
[----:B------:R-:W-:Y:S02]  /*2f80*/  DMUL R26, R14, R14 ;  /* 0x0000000e0e1a7228 */ /* 0x000fe40000000000 */
[----:B------:R-:W-:-:S06]  /*2f90*/  DADD R20, R18, -R14 ;  /* 0x0000000012147229 */ /* 0x000fcc000000080e */
[----:B------:R-:W-:Y:S01]  /*2fa0*/  DFMA R16, R26, UR4, R16 ;  /* 0x000000041a107c2b */ /* 0x000fe20008000010 */
[----:B------:R-:W-:Y:S01]  /*2fb0*/  UMOV UR4, 0x75488a3f ;  /* 0x75488a3f00047882 */ /* 0x000fe20000000000 */
[----:B------:R-:W-:Y:S01]  /*2fc0*/  UMOV UR5, 0x3ef3b20a ;  /* 0x3ef3b20a00057882 */ /* 0x000fe20000000000 */
[----:B------:R-:W-:-:S05]  /*2fd0*/  DADD R20, R20, R20 ;  /* 0x0000000014147229 */ /* 0x000fca0000000014 */
[----:B------:R-:W-:Y:S01]  /*2fe0*/  DFMA R24, R26, R16, UR4 ;  /* 0x000000041a187e2b */ /* 0x000fe20008000010 */
[----:B------:R-:W-:Y:S01]  /*2ff0*/  UMOV UR4, 0xe4faecd5 ;  /* 0xe4faecd500047882 */ /* 0x000fe20000000000 */
[----:B------:R-:W-:Y:S01]  /*3000*/  UMOV UR5, 0x3f1745cd ;  /* 0x3f1745cd00057882 */ /* 0x000fe20000000000 */
[-C--:B------:R-:W-:Y:S02]  /*3010*/  DFMA R20, R18, -R14.reuse, R20 ;  /* 0x8000000e1214722b */ /* 0x080fe40000000014 */
[----:B------:R-:W-:-:S03]  /*3020*/  DMUL R18, R14, R14 ;  /* 0x0000000e0e127228 */ /* 0x000fc60000000000 */
[----:B------:R-:W-:Y:S01]  /*3030*/  DFMA R24, R26, R24, UR4 ;  /* 0x000000041a187e2b */ /* 0x000fe20008000018 */
[----:B------:R-:W-:Y:S01]  /*3040*/  UMOV UR4, 0x258a578b ;  /* 0x258a578b00047882 */ /* 0x000fe20000000000 */
[----:B------:R-:W-:Y:S01]  /*3050*/  UMOV UR5, 0x3f3c71c7 ;  /* 0x3f3c71c700057882 */ /* 0x000fe20000000000 */
[----:B------:R-:W-:-:S05]  /*3060*/  DMUL R20, R28, R20 ;  /* 0x000000141c147228 */ /* 0x000fca0000000000 */
[----:B------:R-:W-:Y:S01]  /*3070*/  DFMA R24, R26, R24, UR4 ;  /* 0x000000041a187e2b */ /* 0x000fe20008000018 */
[----:B------:R-:W-:Y:S01]  /*3080*/  UMOV UR4, 0x9242b910 ;  /* 0x9242b91000047882 */ /* 0x000fe20000000000 */
[----:B------:R-:W-:-:S03]  /*3090*/  UMOV UR5, 0x3f624924 ;  /* 0x3f62492400057882 */ /* 0x000fc60000000000 */
[----:B------:R-:W-:Y:S02]  /*30a0*/  VIADD R31, R21, 0x100000 ;  /* 0x00100000151f7836 */ /* 0x000fe40000000000 */
[----:B------:R-:W-:Y:S01]  /*30b0*/  IMAD.MOV.U32 R30, RZ, RZ, R20 ;  /* 0x000000ffff1e7224 */ /* 0x000fe200078e0014 */
[----:B------:R-:W-:Y:S01]  /*30c0*/  DFMA R24, R26, R24, UR4 ;  /* 0x000000041a187e2b */ /* 0x000fe20008000018 */
[----:B------:R-:W-:Y:S01]  /*30d0*/  UMOV UR4, 0x99999dfb ;  /* 0x99999dfb00047882 */ /* 0x000fe20000000000 */
[----:B------:R-:W-:-:S06]  /*30e0*/  UMOV UR5, 0x3f899999 ;  /* 0x3f89999900057882 */ /* 0x000fcc0000000000 */
[----:B------:R-:W-:Y:S01]  /*30f0*/  DFMA R24, R26, R24, UR4 ;  /* 0x000000041a187e2b */ /* 0x000fe20008000018 */
[----:B------:R-:W-:Y:S01]  /*3100*/  UMOV UR4, 0x55555555 ;  /* 0x5555555500047882 */ /* 0x000fe20000000000 */
[----:B------:R-:W-:-:S06]  /*3110*/  UMOV UR5, 0x3fb55555 ;  /* 0x3fb5555500057882 */ /* 0x000fcc0000000000 */
[----:B------:R-:W-:-:S08]  /*3120*/  DFMA R16, R26, R24, UR4 ;  /* 0x000000041a107e2b */ /* 0x000fd00008000018 */
[----:B------:R-:W-:Y:S01]  /*3130*/  DADD R22, -R16, UR4 ;  /* 0x0000000410167e29 */ /* 0x000fe20008000100 */
[----:B------:R-:W-:Y:S01]  /*3140*/  UMOV UR4, 0xb9e7b0 ;  /* 0x00b9e7b000047882 */ /* 0x000fe20000000000 */
[----:B------:R-:W-:-:S06]  /*3150*/  UMOV UR5, 0x3c46a4cb ;  /* 0x3c46a4cb00057882 */ /* 0x000fcc0000000000 */
[----:B------:R-:W-:Y:S02]  /*3160*/  DFMA R26, R26, R24, R22 ;  /* 0x000000181a1a722b */ /* 0x000fe40000000016 */
[C---:B------:R-:W-:Y:S02]  /*3170*/  DMUL R22, R14.reuse, R18 ;  /* 0x000000120e167228 */ /* 0x040fe40000000000 */
[----:B------:R-:W-:-:S04]  /*3180*/  DFMA R24, R14, R14, -R18 ;  /* 0x0000000e0e18722b */ /* 0x000fc80000000812 */
[----:B------:R-:W-:Y:S01]  /*3190*/  DADD R26, R26, -UR4 ;  /* 0x800000041a1a7e29 */ /* 0x000fe20008000000 */
[----:B------:R-:W-:Y:S01]  /*31a0*/  UMOV UR4, 0x80000000 ;  /* 0x8000000000047882 */ /* 0x000fe20000000000 */
[C---:B------:R-:W-:Y:S01]  /*31b0*/  DFMA R28, R14.reuse, R18, -R22 ;  /* 0x000000120e1c722b */ /* 0x040fe20000000816 */
[----:B------:R-:W-:Y:S01]  /*31c0*/  UMOV UR5, 0x43300000 ;  /* 0x4330000000057882 */ /* 0x000fe20000000000 */
[----:B------:R-:W-:-:S06]  /*31d0*/  DFMA R24, R14, R30, R24 ;  /* 0x0000001e0e18722b */ /* 0x000fcc0000000018 */
[----:B------:R-:W-:Y:S02]  /*31e0*/  DFMA R28, R20, R18, R28 ;  /* 0x00000012141c722b */ /* 0x000fe4000000001c */
[----:B------:R-:W-:-:S06]  /*31f0*/  DADD R18, R16, R26 ;  /* 0x0000000010127229 */ /* 0x000fcc000000001a */
[----:B------:R-:W-:Y:S02]  /*3200*/  DFMA R28, R14, R24, R28 ;  /* 0x000000180e1c722b */ /* 0x000fe4000000001c */
[----:B------:R-:W-:Y:S02]  /*3210*/  DMUL R24, R18, R22 ;  /* 0x0000001612187228 */ /* 0x000fe40000000000 */
[----:B------:R-:W-:-:S06]  /*3220*/  DADD R30, R16, -R18 ;  /* 0x00000000101e7229 */ /* 0x000fcc0000000812 */
[----:B------:R-:W-:Y:S02]  /*3230*/  DFMA R16, R18, R22, -R24 ;  /* 0x000000161210722b */ /* 0x000fe40000000818 */
[----:B------:R-:W-:-:S06]  /*3240*/  DADD R30, R26, R30 ;  /* 0x000000001a1e7229 */ /* 0x000fcc000000001e */
[----:B------:R-:W-:-:S08]  /*3250*/  DFMA R16, R18, R28, R16 ;  /* 0x0000001c1210722b */ /* 0x000fd00000000010 */
[----:B------:R-:W-:-:S08]  /*3260*/  DFMA R22, R30, R22, R16 ;  /* 0x000000161e16722b */ /* 0x000fd00000000010 */
[----:B------:R-:W-:-:S08]  /*3270*/  DADD R18, R24, R22 ;  /* 0x0000000018127229 */ /* 0x000fd00000000016 */
[--C-:B------:R-:W-:Y:S02]  /*3280*/  DADD R16, R14, R18.reuse ;  /* 0x000000000e107229 */ /* 0x100fe40000000012 */
[----:B------:R-:W-:-:S06]  /*3290*/  DADD R24, R24, -R18 ;  /* 0x0000000018187229 */ /* 0x000fcc0000000812 */
[----:B------:R-:W-:Y:S02]  /*32a0*/  DADD R14, R14, -R16 ;  /* 0x000000000e0e7229 */ /* 0x000fe40000000810 */
[----:B------:R-:W-:-:S06]  /*32b0*/  DADD R24, R22, R24 ;  /* 0x0000000016187229 */ /* 0x000fcc0000000018 */
[----:B------:R-:W-:-:S08]  /*32c0*/  DADD R14, R18, R14 ;  /* 0x00000000120e7229 */ /* 0x000fd0000000000e */
[----:B------:R-:W-:-:S08]  /*32d0*/  DADD R14, R24, R14 ;  /* 0x00000000180e7229 */ /* 0x000fd0000000000e */
[----:B------:R-:W-:Y:S02]  /*32e0*/  DADD R20, R20, R14 ;  /* 0x0000000014147229 */ /* 0x000fe4000000000e */
[----:B------:R-:W-:Y:S01]  /*32f0*/  DADD R14, R12, -UR4 ;  /* 0x800000040c0e7e29 */ /* 0x000fe20008000000 */
[----:B------:R-:W-:Y:S01]  /*3300*/  UMOV UR4, 0xfefa39ef ;  /* 0xfefa39ef00047882 */ /* 0x000fe20000000000 */
[----:B------:R-:W-:-:S04]  /*3310*/  UMOV UR5, 0x3fe62e42 ;  /* 0x3fe62e4200057882 */ /* 0x000fc80000000000 */
[----:B------:R-:W-:-:S08]  /*3320*/  DADD R18, R16, R20 ;  /* 0x0000000010127229 */ /* 0x000fd00000000014 */
[--C-:B------:R-:W-:Y:S02]  /*3330*/  DFMA R12, R14, UR4, R18.reuse ;  /* 0x000000040e0c7c2b */ /* 0x100fe40008000012 */
[----:B------:R-:W-:-:S06]  /*3340*/  DADD R22, R16, -R18 ;  /* 0x0000000010167229 */ /* 0x000fcc0000000812 */
[----:B------:R-:W-:Y:S02]  /*3350*/  DFMA R16, R14, -UR4, R12 ;  /* 0x800000040e107c2b */ /* 0x000fe4000800000c */
[----:B------:R-:W-:-:S06]  /*3360*/  DADD R22, R20, R22 ;  /* 0x0000000014167229 */ /* 0x000fcc0000000016 */
[----:B------:R-:W-:-:S08]  /*3370*/  DADD R16, -R18, R16 ;  /* 0x0000000012107229 */ /* 0x000fd00000000110 */
[----:B------:R-:W-:-:S08]  /*3380*/  DADD R16, R22, -R16 ;  /* 0x0000000016107229 */ /* 0x000fd00000000810 */
[----:B------:R-:W-:-:S08]  /*3390*/  DFMA R16, R14, UR8, R16 ;  /* 0x000000080e107c2b */ /* 0x000fd00008000010 */
[----:B------:R-:W-:-:S08]  /*33a0*/  DADD R14, R12, R16 ;  /* 0x000000000c0e7229 */ /* 0x000fd00000000010 */
[----:B------:R-:W-:Y:S02]  /*33b0*/  DADD R12, R12, -R14 ;  /* 0x000000000c0c7229 */ /* 0x000fe4000000080e */
[----:B------:R-:W-:-:S06]  /*33c0*/  DMUL R18, R14, 2 ;  /* 0x400000000e127828 */ /* 0x000fcc0000000000 */
[----:B------:R-:W-:Y:S02]  /*33d0*/  DADD R12, R16, R12 ;  /* 0x00000000100c7229 */ /* 0x000fe4000000000c */
[----:B------:R-:W-:Y:S01]  /*33e0*/  DFMA R14, R14, 2, -R18 ;  /* 0x400000000e0e782b */ /* 0x000fe20000000812 */
[----:B------:R-:W-:Y:S02]  /*33f0*/  IMAD.MOV.U32 R16, RZ, RZ, 0x652b82fe ;  /* 0x652b82feff107424 */ /* 0x000fe400078e00ff */
[----:B------:R-:W-:-:S05]  /*3400*/  IMAD.MOV.U32 R17, RZ, RZ, 0x3ff71547 ;  /* 0x3ff71547ff117424 */ /* 0x000fca00078e00ff */
[----:B------:R-:W-:-:S08]  /*3410*/  DFMA R14, R12, 2, R14 ;  /* 0x400000000c0e782b */ /* 0x000fd0000000000e */
[----:B------:R-:W-:-:S08]  /*3420*/  DADD R20, R18, R14 ;  /* 0x0000000012147229 */ /* 0x000fd0000000000e */
[----:B------:R-:W-:Y:S02]  /*3430*/  DFMA R16, R20, R16, 6.75539944105574400000e+15 ;  /* 0x433800001410742b */ /* 0x000fe40000000010 */
[----:B------:R-:W-:Y:S01]  /*3440*/  FSETP.GEU.AND P0, PT, |R21|, 4.1917929649353027344, PT ;  /* 0x4086232b1500780b */ /* 0x000fe20003f0e200 */
[----:B------:R-:W-:-:S05]  /*3450*/  DADD R18, R18, -R20 ;  /* 0x0000000012127229 */ /* 0x000fca0000000814 */
[----:B------:R-:W-:-:S03]  /*3460*/  DADD R12, R16, -6.75539944105574400000e+15 ;  /* 0xc3380000100c7429 */ /* 0x000fc60000000000 */
[----:B------:R-:W-:-:S05]  /*3470*/  DADD R14, R14, R18 ;  /* 0x000000000e0e7229 */ /* 0x000fca0000000012 */
[----:B------:R-:W-:Y:S01]  /*3480*/  DFMA R22, R12, -UR4, R20 ;  /* 0x800000040c167c2b */ /* 0x000fe20008000014 */
[----:B------:R-:W-:Y:S01]  /*3490*/  UMOV UR4, 0x3b39803f ;  /* 0x3b39803f00047882 */ /* 0x000fe20000000000 */
[----:B------:R-:W-:-:S06]  /*34a0*/  UMOV UR5, 0x3c7abc9e ;  /* 0x3c7abc9e00057882 */ /* 0x000fcc0000000000 */
[----:B------:R-:W-:Y:S01]  /*34b0*/  DFMA R22, R12, -UR4, R22 ;  /* 0x800000040c167c2b */ /* 0x000fe20008000016 */
[----:B------:R-:W-:Y:S01]  /*34c0*/  UMOV UR4, 0x69ce2bdf ;  /* 0x69ce2bdf00047882 */ /* 0x000fe20000000000 */
[----:B------:R-:W-:Y:S01]  /*34d0*/  IMAD.MOV.U32 R12, RZ, RZ, -0x35dec16 ;  /* 0xfca213eaff0c7424 */ /* 0x000fe200078e00ff */
[----:B------:R-:W-:Y:S01]  /*34e0*/  UMOV UR5, 0x3e5ade15 ;  /* 0x3e5ade1500057882 */ /* 0x000fe20000000000 */
[----:B------:R-:W-:-:S06]  /*34f0*/  IMAD.MOV.U32 R13, RZ, RZ, 0x3e928af3 ;  /* 0x3e928af3ff0d7424 */ /* 0x000fcc00078e00ff */
[----:B------:R-:W-:Y:S01]  /*3500*/  DFMA R12, R22, UR4, R12 ;  /* 0x00000004160c7c2b */ /* 0x000fe2000800000c */
[----:B------:R-:W-:Y:S01]  /*3510*/  UMOV UR4, 0x62401315 ;  /* 0x6240131500047882 */ /* 0x000fe20000000000 */
[----:B------:R-:W-:-:S06]  /*3520*/  UMOV UR5, 0x3ec71dee ;  /* 0x3ec71dee00057882 */ /* 0x000fcc0000000000 */
[----:B------:R-:W-:Y:S01]  /*3530*/  DFMA R12, R22, R12, UR4 ;  /* 0x00000004160c7e2b */ /* 0x000fe2000800000c */
        /* <DEDUP_REMOVED lines=20> */
[----:B------:R-:W-:-:S08]  /*3680*/  DFMA R12, R22, R12, UR4 ;  /* 0x00000004160c7e2b */ /* 0x000fd0000800000c */
[----:B------:R-:W-:-:S08]  /*3690*/  DFMA R12, R22, R12, 1 ;  /* 0x3ff00000160c742b */ /* 0x000fd0000000000c */
[----:B------:R-:W-:-:S10]  /*36a0*/  DFMA R12, R22, R12, 1 ;  /* 0x3ff00000160c742b */ /* 0x000fd4000000000c */
[----:B------:R-:W-:Y:S01]  /*36b0*/  IMAD R19, R16, 0x100000, R13 ;  /* 0x0010000010137824 */ /* 0x000fe200078e020d */
[----:B------:R-:W-:Y:S01]  /*36c0*/  MOV R18, R12 ;  /* 0x0000000c00127202 */ /* 0x000fe20000000f00 */
[----:B------:R-:W-:Y:S06]  /*36d0*/  @!P0 BRA `(.L_x_47) ;  /* 0x0000000000308947 */ /* 0x000fec0003800000 */
[----:B------:R-:W-:Y:S01]  /*36e0*/  FSETP.GEU.AND P1, PT, |R21|, 4.2275390625, PT ;  /* 0x408748001500780b */ /* 0x000fe20003f2e200 */
[C---:B------:R-:W-:Y:S02]  /*36f0*/  DADD R18, R20.reuse, +INF ;  /* 0x7ff0000014127429 */ /* 0x040fe40000000000 */
[----:B------:R-:W-:-:S08]  /*3700*/  DSETP.GEU.AND P0, PT, R20, RZ, PT ;  /* 0x000000ff1400722a */ /* 0x000fd00003f0e000 */
[----:B------:R-:W-:Y:S02]  /*3710*/  FSEL R18, R18, RZ, P0 ;  /* 0x000000ff12127208 */ /* 0x000fe40000000000 */
[----:B------:R-:W-:Y:S02]  /*3720*/  @!P1 LEA.HI R17, R16, R16, RZ, 0x1 ;  /* 0x0000001010119211 */ /* 0x000fe400078f08ff */
[----:B------:R-:W-:Y:S02]  /*3730*/  FSEL R19, R19, RZ, P0 ;  /* 0x000000ff13137208 */ /* 0x000fe40000000000 */
[----:B------:R-:W-:-:S05]  /*3740*/  @!P1 SHF.R.S32.HI R17, RZ, 0x1, R17 ;  /* 0x00000001ff119819 */ /* 0x000fca0000011411 */
[----:B------:R-:W-:Y:S02]  /*3750*/  @!P1 IMAD.IADD R16, R16, 0x1, -R17 ;  /* 0x0000000110109824 */ /* 0x000fe400078e0a11 */
[----:B------:R-:W-:-:S03]  /*3760*/  @!P1 IMAD R13, R17, 0x100000, R13 ;  /* 0x00100000110d9824 */ /* 0x000fc600078e020d */
[----:B------:R-:W-:Y:S01]  /*3770*/  @!P1 LEA R17, R16, 0x3ff00000, 0x14 ;  /* 0x3ff0000010119811 */ /* 0x000fe200078ea0ff */
[----:B------:R-:W-:-:S06]  /*3780*/  @!P1 IMAD.MOV.U32 R16, RZ, RZ, RZ ;  /* 0x000000ffff109224 */ /* 0x000fcc00078e00ff */
[----:B------:R-:W-:-:S11]  /*3790*/  @!P1 DMUL R18, R12, R16 ;  /* 0x000000100c129228 */ /* 0x000fd60000000000 */
.L_x_47:
[----:B------:R-:W-:Y:S02]  /*37a0*/  DFMA R14, R14, R18, R18 ;  /* 0x000000120e0e722b */ /* 0x000fe40000000012 */
[----:B------:R-:W-:-:S08]  /*37b0*/  DSETP.NEU.AND P0, PT, |R18|, +INF , PT ;  /* 0x7ff000001200742a */ /* 0x000fd00003f0d200 */
[----:B------:R-:W-:Y:S01]  /*37c0*/  FSEL R12, R18, R14, !P0 ;  /* 0x0000000e120c7208 */ /* 0x000fe20004000000 */
[----:B------:R-:W-:Y:S01]  /*37d0*/  IMAD.MOV.U32 R14, RZ, RZ, R36 ;  /* 0x000000ffff0e7224 */ /* 0x000fe200078e0024 */
[----:B------:R-:W-:Y:S01]  /*37e0*/  FSEL R13, R19, R15, !P0 ;  /* 0x0000000f130d7208 */ /* 0x000fe20004000000 */
[----:B------:R-:W-:-:S04]  /*37f0*/  IMAD.MOV.U32 R15, RZ, RZ, 0x0 ;  /* 0x00000000ff0f7424 */ /* 0x000fc800078e00ff */
[----:B------:R-:W-:Y:S05]  /*3800*/  RET.REL.NODEC R14 `(_Z11Recon_BP_2DffffffffPiif) ;  /* 0xffffffc40efc7950 */ /* 0x000fea0003c3ffff */
.L_x_48:
[----:B------:R-:W-:-:S00]  /*3810*/  BRA `(.L_x_48) ;  /* 0xfffffffc00fc7947 */ /* 0x000fc0000383ffff */
[----:B------:R-:W-:-:S00]  /*3820*/  NOP ;  /* 0x0000000000007918 */ /* 0x000fc00000000000 */
        /* <DEDUP_REMOVED lines=13> */
.L_x_52:


//--------------------- .nv.global.init           --------------------------
	.section	.nv.global.init,"aw",@progbits
	.align	4
.nv.global.init:
	.type		__cudart_i2opi_f,@object
	.size		__cudart_i2opi_f,(mrg32k3aM1SubSeq - __cudart_i2opi_f)
__cudart_i2opi_f:
        /*0000*/ 	.byte	0x41, 0x90, 0x43, 0x3c, 0x99, 0x95, 0x62, 0xdb, 0xc0, 0xdd, 0x34, 0xf5, 0xd1, 0x57, 0x27, 0xfc
        /*0010*/ 	.byte	0x29, 0x15, 0x44, 0x4e, 0x6e, 0x83, 0xf9, 0xa2
	.type		mrg32k3aM1SubSeq,@object
	.size		mrg32k3aM1SubSeq,(mrg32k3aM2SubSeq - mrg32k3aM1SubSeq)
mrg32k3aM1SubSeq:
        /*0018*/ 	.byte	0x0b, 0xcc, 0xee, 0x04, 0x73, 0x29, 0x8b, 0x6f, 0xf6, 0x53, 0x03, 0xf6, 0x23, 0xf6, 0xea, 0xda
        /* <DEDUP_REMOVED lines=125> */
	.type		mrg32k3aM2SubSeq,@object
	.size		mrg32k3aM2SubSeq,(mrg32k3aM1 - mrg32k3aM2SubSeq)
mrg32k3aM2SubSeq:
        /* <DEDUP_REMOVED lines=126> */
	.type		mrg32k3aM1,@object
	.size		mrg32k3aM1,(mrg32k3aM1Seq - mrg32k3aM1)
mrg32k3aM1:
        /* <DEDUP_REMOVED lines=144> */
	.type		mrg32k3aM1Seq,@object
	.size		mrg32k3aM1Seq,(mrg32k3aM2 - mrg32k3aM1Seq)
mrg32k3aM1Seq:
        /* <DEDUP_REMOVED lines=144> */
	.type		mrg32k3aM2,@object
	.size		mrg32k3aM2,(mrg32k3aM2Seq - mrg32k3aM2)
mrg32k3aM2:
        /* <DEDUP_REMOVED lines=144> */
	.type		mrg32k3aM2Seq,@object
	.size		mrg32k3aM2Seq,(precalc_xorwow_matrix - mrg32k3aM2Seq)
mrg32k3aM2Seq:
        /* <DEDUP_REMOVED lines=144> */
	.type		precalc_xorwow_matrix,@object
	.size		precalc_xorwow_matrix,(precalc_xorwow_offset_matrix - precalc_xorwow_matrix)
precalc_xorwow_matrix:
        /* <DEDUP_REMOVED lines=6400> */
	.type		precalc_xorwow_offset_matrix,@object
	.size		precalc_xorwow_offset_matrix,(.L_1 - precalc_xorwow_offset_matrix)
precalc_xorwow_offset_matrix:
        /* <DEDUP_REMOVED lines=6400> */
.L_1:


//--------------------- .nv.shared.reserved.0     --------------------------
	.section	.nv.shared.reserved.0,"aw",@nobits
	.weak		__nv_reservedSMEM_offset_0_alias
	.size		__nv_reservedSMEM_offset_0_alias, 0, 64
	.other		__nv_reservedSMEM_offset_0_alias,@"STO_CUDA_RESERVED_SHARED STV_DEFAULT"
__nv_reservedSMEM_offset_0_alias:
	.zero		0
	.zero		64


//--------------------- .nv.constant0._Z11Recon_BP_2DffffffffPiif --------------------------
	.section	.nv.constant0._Z11Recon_BP_2DffffffffPiif,"a",@progbits
	.sectionflags	@""
	.align	4
.nv.constant0._Z11Recon_BP_2DffffffffPiif:
	.zero		944


//--------------------- SYMBOLS --------------------------

	.type		.nv.reservedSmem.offset0,@object
	.size		.nv.reservedSmem.offset0,0x4
